	.target	sm_103a

	.elftype	@"ET_EXEC"


//--------------------- .note.nv.tkinfo           --------------------------
	.section	.note.nv.tkinfo,"",@"SHT_NOTE"
	.sectionflags	@"SHF_NOTE_NV_TKINFO"
	.tkinfo
        /*0018*/ 	.word	0x00000002
        /*0030*/ 	.string	""
        /*0030*/ 	.string	"ptxas"
        /*0030*/ 	.string	"Cuda compilation tools, release 13.0, V13.0.88"
        /*0030*/ 	.string	"Build cuda_13.0.r13.0/compiler.36424714_0"
        /*0030*/ 	.string	"-arch sm_103a -m 64 "



//--------------------- .note.nv.cuinfo           --------------------------
	.section	.note.nv.cuinfo,"",@"SHT_NOTE"
	.sectionflags	@"SHF_NOTE_NV_CUINFO"
        /*0018*/ 	.short	0x0002
        /*001a*/ 	.short	0x0067
        /*001c*/ 	.short	0x0082
	.zero		2


//--------------------- .nv.info                  --------------------------
	.section	.nv.info,"",@"SHT_CUDA_INFO"
	.align	4


	//----- nvinfo : EIATTR_REGCOUNT
	.align		4
        /*0000*/ 	.byte	0x04, 0x2f
        /*0002*/ 	.short	(.L_20 - .L_19)
	.align		4
.L_19:
        /*0004*/ 	.word	index@(_ZN17fastertransformer37int8WeightPerChannelLdkMultiplicationILi1ELi2EEEvPK5char4PKNS_5half4EPKfPvi)
        /*0008*/ 	.word	0x0000001d


	//----- nvinfo : EIATTR_FRAME_SIZE
	.align		4
.L_20:
        /*000c*/ 	.byte	0x04, 0x11
        /*000e*/ 	.short	(.L_22 - .L_21)
	.align		4
.L_21:
        /*0010*/ 	.word	index@(_ZN17fastertransformer37int8WeightPerChannelLdkMultiplicationILi1ELi2EEEvPK5char4PKNS_5half4EPKfPvi)
        /*0014*/ 	.word	0x00000000


	//----- nvinfo : EIATTR_REGCOUNT
	.align		4
.L_22:
        /*0018*/ 	.byte	0x04, 0x2f
        /*001a*/ 	.short	(.L_24 - .L_23)
	.align		4
.L_23:
        /*001c*/ 	.word	index@(_ZN17fastertransformer37int8WeightPerChannelLdkMultiplicationILi1ELi2EEEvPK5char4PK6float4PKfPvi)
        /*0020*/ 	.word	0x0000001f


	//----- nvinfo : EIATTR_FRAME_SIZE
	.align		4
.L_24:
        /*0024*/ 	.byte	0x04, 0x11
        /*0026*/ 	.short	(.L_26 - .L_25)
	.align		4
.L_25:
        /*0028*/ 	.word	index@(_ZN17fastertransformer37int8WeightPerChannelLdkMultiplicationILi1ELi2EEEvPK5char4PK6float4PKfPvi)
        /*002c*/ 	.word	0x00000000


	//----- nvinfo : EIATTR_REGCOUNT
	.align		4
.L_26:
        /*0030*/ 	.byte	0x04, 0x2f
        /*0032*/ 	.short	(.L_28 - .L_27)
	.align		4
.L_27:
        /*0034*/ 	.word	index@(_ZN17fastertransformer37int8WeightPerChannelLdkMultiplicationILi2ELi2EEEvPK5char4PKNS_5half4EPKfPvi)
        /*0038*/ 	.word	0x00000020


	//----- nvinfo : EIATTR_FRAME_SIZE
	.align		4
.L_28:
        /*003c*/ 	.byte	0x04, 0x11
        /*003e*/ 	.short	(.L_30 - .L_29)
	.align		4
.L_29:
        /*0040*/ 	.word	index@(_ZN17fastertransformer37int8WeightPerChannelLdkMultiplicationILi2ELi2EEEvPK5char4PKNS_5half4EPKfPvi)
        /*0044*/ 	.word	0x00000000


	//----- nvinfo : EIATTR_REGCOUNT
	.align		4
.L_30:
        /*0048*/ 	.byte	0x04, 0x2f
        /*004a*/ 	.short	(.L_32 - .L_31)
	.align		4
.L_31:
        /*004c*/ 	.word	index@(_ZN17fastertransformer37int8WeightPerChannelLdkMultiplicationILi2ELi2EEEvPK5char4PK6float4PKfPvi)
        /*0050*/ 	.word	0x00000020


	//----- nvinfo : EIATTR_FRAME_SIZE
	.align		4
.L_32:
        /*0054*/ 	.byte	0x04, 0x11
        /*0056*/ 	.short	(.L_34 - .L_33)
	.align		4
.L_33:
        /*0058*/ 	.word	index@(_ZN17fastertransformer37int8WeightPerChannelLdkMultiplicationILi2ELi2EEEvPK5char4PK6float4PKfPvi)
        /*005c*/ 	.word	0x00000000


	//----- nvinfo : EIATTR_MIN_STACK_SIZE
	.align		4
.L_34:
        /*0060*/ 	.byte	0x04, 0x12
        /*0062*/ 	.short	(.L_36 - .L_35)
	.align		4
.L_35:
        /*0064*/ 	.word	index@(_ZN17fastertransformer37int8WeightPerChannelLdkMultiplicationILi2ELi2EEEvPK5char4PK6float4PKfPvi)
        /*0068*/ 	.word	0x00000000


	//----- nvinfo : EIATTR_MIN_STACK_SIZE
	.align		4
.L_36:
        /*006c*/ 	.byte	0x04, 0x12
        /*006e*/ 	.short	(.L_38 - .L_37)
	.align		4
.L_37:
        /*0070*/ 	.word	index@(_ZN17fastertransformer37int8WeightPerChannelLdkMultiplicationILi2ELi2EEEvPK5char4PKNS_5half4EPKfPvi)
        /*0074*/ 	.word	0x00000000


	//----- nvinfo : EIATTR_MIN_STACK_SIZE
	.align		4
.L_38:
        /*0078*/ 	.byte	0x04, 0x12
        /*007a*/ 	.short	(.L_40 - .L_39)
	.align		4
.L_39:
        /*007c*/ 	.word	index@(_ZN17fastertransformer37int8WeightPerChannelLdkMultiplicationILi1ELi2EEEvPK5char4PK6float4PKfPvi)
        /*0080*/ 	.word	0x00000000


	//----- nvinfo : EIATTR_MIN_STACK_SIZE
	.align		4
.L_40:
        /*0084*/ 	.byte	0x04, 0x12
        /*0086*/ 	.short	(.L_42 - .L_41)
	.align		4
.L_41:
        /*0088*/ 	.word	index@(_ZN17fastertransformer37int8WeightPerChannelLdkMultiplicationILi1ELi2EEEvPK5char4PKNS_5half4EPKfPvi)
        /*008c*/ 	.word	0x00000000
.L_42:


//--------------------- .nv.compat                --------------------------
	.section	.nv.compat,"",@"SHT_CUDA_COMPAT_INFO"
	.align	4
        /*0000*/ 	.byte	0x02, 0x09, 0x01, 0x00, 0x02, 0x02, 0x01, 0x00, 0x02, 0x05, 0x05, 0x00, 0x03, 0x07, 0x01, 0x01
        /*0010*/ 	.byte	0x02, 0x03, 0x00, 0x00, 0x02, 0x06, 0x01, 0x00, 0x04, 0x0b, 0x08, 0x00, 0x00, 0x00, 0x00, 0x00
        /*0020*/ 	.byte	0x00, 0x00, 0x00, 0x00


//--------------------- .nv.info._ZN17fastertransformer37int8WeightPerChannelLdkMultiplicationILi2ELi2EEEvPK5char4PK6float4PKfPvi --------------------------
	.section	.nv.info._ZN17fastertransformer37int8WeightPerChannelLdkMultiplicationILi2ELi2EEEvPK5char4PK6float4PKfPvi,"",@"SHT_CUDA_INFO"
	.sectionflags	@""
	.align	4


	//----- nvinfo : EIATTR_CUDA_API_VERSION
	.align		4
        /*0000*/ 	.byte	0x04, 0x37
        /*0002*/ 	.short	(.L_44 - .L_43)
.L_43:
        /*0004*/ 	.word	0x00000082


	//----- nvinfo : EIATTR_KPARAM_INFO
	.align		4
.L_44:
        /*0008*/ 	.byte	0x04, 0x17
        /*000a*/ 	.short	(.L_46 - .L_45)
.L_45:
        /*000c*/ 	.word	0x00000000
        /*0010*/ 	.short	0x0004
        /*0012*/ 	.short	0x0020
        /*0014*/ 	.byte	0x00, 0xf0, 0x11, 0x00


	//----- nvinfo : EIATTR_KPARAM_INFO
	.align		4
.L_46:
        /*0018*/ 	.byte	0x04, 0x17
        /*001a*/ 	.short	(.L_48 - .L_47)
.L_47:
        /*001c*/ 	.word	0x00000000
        /*0020*/ 	.short	0x0003
        /*0022*/ 	.short	0x0018
        /*0024*/ 	.byte	0x00, 0xf5, 0x21, 0x00


	//----- nvinfo : EIATTR_KPARAM_INFO
	.align		4
.L_48:
        /*0028*/ 	.byte	0x04, 0x17
        /*002a*/ 	.short	(.L_50 - .L_49)
.L_49:
        /*002c*/ 	.word	0x00000000
        /*0030*/ 	.short	0x0002
        /*0032*/ 	.short	0x0010
        /*0034*/ 	.byte	0x00, 0xf5, 0x21, 0x00


	//----- nvinfo : EIATTR_KPARAM_INFO
	.align		4
.L_50:
        /*0038*/ 	.byte	0x04, 0x17
        /*003a*/ 	.short	(.L_52 - .L_51)
.L_51:
        /*003c*/ 	.word	0x00000000
        /*0040*/ 	.short	0x0001
        /*0042*/ 	.short	0x0008
        /*0044*/ 	.byte	0x00, 0xf5, 0x21, 0x00


	//----- nvinfo : EIATTR_KPARAM_INFO
	.align		4
.L_52:
        /*0048*/ 	.byte	0x04, 0x17
        /*004a*/ 	.short	(.L_54 - .L_53)
.L_53:
        /*004c*/ 	.word	0x00000000
        /*0050*/ 	.short	0x0000
        /*0052*/ 	.short	0x0000
        /*0054*/ 	.byte	0x00, 0xf5, 0x21, 0x00


	//----- nvinfo : EIATTR_SPARSE_MMA_MASK
	.align		4
.L_54:
        /*0058*/ 	.byte	0x03, 0x50
        /*005a*/ 	.short	0x0000


	//----- nvinfo : EIATTR_MAXREG_COUNT
	.align		4
        /*005c*/ 	.byte	0x03, 0x1b
        /*005e*/ 	.short	0x00ff


	//----- nvinfo : EIATTR_NUM_BARRIERS
	.align		4
        /*0060*/ 	.byte	0x02, 0x4c
        /*0062*/ 	.byte	0x01
	.zero		1


	//----- nvinfo : EIATTR_MERCURY_ISA_VERSION
	.align		4
        /*0064*/ 	.byte	0x03, 0x5f
        /*0066*/ 	.short	0x0101


	//----- nvinfo : EIATTR_COOP_GROUP_MASK_REGIDS
	.align		4
        /*0068*/ 	.byte	0x04, 0x29
        /*006a*/ 	.short	(.L_56 - .L_55)


	//   ....[0]....
.L_55:
        /*006c*/ 	.word	0xffffffff


	//   ....[1]....
        /*0070*/ 	.word	0xffffffff


	//   ....[2]....
        /*0074*/ 	.word	0xffffffff


	//   ....[3]....
        /*0078*/ 	.word	0xffffffff


	//   ....[4]....
        /*007c*/ 	.word	0xffffffff


	//   ....[5]....
        /*0080*/ 	.word	0xffffffff


	//   ....[6]....
        /*0084*/ 	.word	0xffffffff


	//   ....[7]....
        /*0088*/ 	.word	0xffffffff


	//   ....[8]....
        /*008c*/ 	.word	0xffffffff


	//   ....[9]....
        /*0090*/ 	.word	0xffffffff


	//   ....[10]....
        /*0094*/ 	.word	0xffffffff


	//   ....[11]....
        /*0098*/ 	.word	0xffffffff


	//   ....[12]....
        /*009c*/ 	.word	0xffffffff


	//   ....[13]....
        /*00a0*/ 	.word	0xffffffff


	//   ....[14]....
        /*00a4*/ 	.word	0xffffffff


	//   ....[15]....
        /*00a8*/ 	.word	0xffffffff


	//   ....[16]....
        /*00ac*/ 	.word	0xffffffff


	//   ....[17]....
        /*00b0*/ 	.word	0xffffffff


	//   ....[18]....
        /*00b4*/ 	.word	0xffffffff


	//   ....[19]....
        /*00b8*/ 	.word	0xffffffff


	//   ....[20]....
        /*00bc*/ 	.word	0xffffffff


	//   ....[21]....
        /*00c0*/ 	.word	0xffffffff


	//----- nvinfo : EIATTR_COOP_GROUP_INSTR_OFFSETS
	.align		4
.L_56:
        /*00c4*/ 	.byte	0x04, 0x28
        /*00c6*/ 	.short	(.L_58 - .L_57)


	//   ....[0]....
.L_57:
        /*00c8*/ 	.word	0x00000420


	//   ....[1]....
        /*00cc*/ 	.word	0x00000460


	//   ....[2]....
        /*00d0*/ 	.word	0x000004c0


	//   ....[3]....
        /*00d4*/ 	.word	0x000004d0


	//   ....[4]....
        /*00d8*/ 	.word	0x00000510


	//   ....[5]....
        /*00dc*/ 	.word	0x00000520


	//   ....[6]....
        /*00e0*/ 	.word	0x00000580


	//   ....[7]....
        /*00e4*/ 	.word	0x000005b0


	//   ....[8]....
        /*00e8*/ 	.word	0x00000610


	//   ....[9]....
        /*00ec*/ 	.word	0x00000640


	//   ....[10]....
        /*00f0*/ 	.word	0x00000690


	//   ....[11]....
        /*00f4*/ 	.word	0x000012c0


	//   ....[12]....
        /*00f8*/ 	.word	0x000012e0


	//   ....[13]....
        /*00fc*/ 	.word	0x00001320


	//   ....[14]....
        /*0100*/ 	.word	0x00001330


	//   ....[15]....
        /*0104*/ 	.word	0x00001360


	//   ....[16]....
        /*0108*/ 	.word	0x00001370


	//   ....[17]....
        /*010c*/ 	.word	0x000013a0


	//   ....[18]....
        /*0110*/ 	.word	0x000013b0


	//   ....[19]....
        /*0114*/ 	.word	0x000013e0


	//   ....[20]....
        /*0118*/ 	.word	0x000013f0


	//   ....[21]....
        /*011c*/ 	.word	0x00001440


	//----- nvinfo : EIATTR_VRC_CTA_INIT_COUNT
	.align		4
.L_58:
        /*0120*/ 	.byte	0x02, 0x4a
	.zero		1
	.zero		1


	//----- nvinfo : EIATTR_EXIT_INSTR_OFFSETS
	.align		4
        /*0124*/ 	.byte	0x04, 0x1c
        /*0126*/ 	.short	(.L_60 - .L_59)


	//   ....[0]....
.L_59:
        /*0128*/ 	.word	0x00002090


	//   ....[1]....
        /*012c*/ 	.word	0x00002130


	//----- nvinfo : EIATTR_CRS_STACK_SIZE
	.align		4
.L_60:
        /*0130*/ 	.byte	0x04, 0x1e
        /*0132*/ 	.short	(.L_62 - .L_61)
.L_61:
        /*0134*/ 	.word	0x00000000


	//----- nvinfo : EIATTR_CBANK_PARAM_SIZE
	.align		4
.L_62:
        /*0138*/ 	.byte	0x03, 0x19
        /*013a*/ 	.short	0x0024


	//----- nvinfo : EIATTR_PARAM_CBANK
	.align		4
        /*013c*/ 	.byte	0x04, 0x0a
        /*013e*/ 	.short	(.L_64 - .L_63)
	.align		4
.L_63:
        /*0140*/ 	.word	index@(.nv.constant0._ZN17fastertransformer37int8WeightPerChannelLdkMultiplicationILi2ELi2EEEvPK5char4PK6float4PKfPvi)
        /*0144*/ 	.short	0x0380
        /*0146*/ 	.short	0x0024


	//----- nvinfo : EIATTR_SW_WAR
	.align		4
.L_64:
        /*0148*/ 	.byte	0x04, 0x36
        /*014a*/ 	.short	(.L_66 - .L_65)
.L_65:
        /*014c*/ 	.word	0x00000008
.L_66:


//--------------------- .nv.info._ZN17fastertransformer37int8WeightPerChannelLdkMultiplicationILi2ELi2EEEvPK5char4PKNS_5half4EPKfPvi --------------------------
	.section	.nv.info._ZN17fastertransformer37int8WeightPerChannelLdkMultiplicationILi2ELi2EEEvPK5char4PKNS_5half4EPKfPvi,"",@"SHT_CUDA_INFO"
	.sectionflags	@""
	.align	4


	//----- nvinfo : EIATTR_CUDA_API_VERSION
	.align		4
        /*0000*/ 	.byte	0x04, 0x37
        /*0002*/ 	.short	(.L_68 - .L_67)
.L_67:
        /*0004*/ 	.word	0x00000082


	//----- nvinfo : EIATTR_KPARAM_INFO
	.align		4
.L_68:
        /*0008*/ 	.byte	0x04, 0x17
        /*000a*/ 	.short	(.L_70 - .L_69)
.L_69:
        /*000c*/ 	.word	0x00000000
        /*0010*/ 	.short	0x0004
        /*0012*/ 	.short	0x0020
        /*0014*/ 	.byte	0x00, 0xf0, 0x11, 0x00


	//----- nvinfo : EIATTR_KPARAM_INFO
	.align		4
.L_70:
        /*0018*/ 	.byte	0x04, 0x17
        /*001a*/ 	.short	(.L_72 - .L_71)
.L_71:
        /*001c*/ 	.word	0x00000000
        /*0020*/ 	.short	0x0003
        /*0022*/ 	.short	0x0018
        /*0024*/ 	.byte	0x00, 0xf5, 0x21, 0x00


	//----- nvinfo : EIATTR_KPARAM_INFO
	.align		4
.L_72:
        /*0028*/ 	.byte	0x04, 0x17
        /*002a*/ 	.short	(.L_74 - .L_73)
.L_73:
        /*002c*/ 	.word	0x00000000
        /*0030*/ 	.short	0x0002
        /*0032*/ 	.short	0x0010
        /*0034*/ 	.byte	0x00, 0xf5, 0x21, 0x00


	//----- nvinfo : EIATTR_KPARAM_INFO
	.align		4
.L_74:
        /*0038*/ 	.byte	0x04, 0x17
        /*003a*/ 	.short	(.L_76 - .L_75)
.L_75:
        /*003c*/ 	.word	0x00000000
        /*0040*/ 	.short	0x0001
        /*0042*/ 	.short	0x0008
        /*0044*/ 	.byte	0x00, 0xf5, 0x21, 0x00


	//----- nvinfo : EIATTR_KPARAM_INFO
	.align		4
.L_76:
        /*0048*/ 	.byte	0x04, 0x17
        /*004a*/ 	.short	(.L_78 - .L_77)
.L_77:
        /*004c*/ 	.word	0x00000000
        /*0050*/ 	.short	0x0000
        /*0052*/ 	.short	0x0000
        /*0054*/ 	.byte	0x00, 0xf5, 0x21, 0x00


	//----- nvinfo : EIATTR_SPARSE_MMA_MASK
	.align		4
.L_78:
        /*0058*/ 	.byte	0x03, 0x50
        /*005a*/ 	.short	0x0000


	//----- nvinfo : EIATTR_MAXREG_COUNT
	.align		4
        /*005c*/ 	.byte	0x03, 0x1b
        /*005e*/ 	.short	0x00ff


	//----- nvinfo : EIATTR_NUM_BARRIERS
	.align		4
        /*0060*/ 	.byte	0x02, 0x4c
        /*0062*/ 	.byte	0x01
	.zero		1


	//----- nvinfo : EIATTR_MERCURY_ISA_VERSION
	.align		4
        /*0064*/ 	.byte	0x03, 0x5f
        /*0066*/ 	.short	0x0101


	//----- nvinfo : EIATTR_COOP_GROUP_MASK_REGIDS
	.align		4
        /*0068*/ 	.byte	0x04, 0x29
        /*006a*/ 	.short	(.L_80 - .L_79)


	//   ....[0]....
.L_79:
        /*006c*/ 	.word	0xffffffff


	//   ....[1]....
        /*0070*/ 	.word	0xffffffff


	//   ....[2]....
        /*0074*/ 	.word	0xffffffff


	//   ....[3]....
        /*0078*/ 	.word	0xffffffff


	//   ....[4]....
        /*007c*/ 	.word	0xffffffff


	//   ....[5]....
        /*0080*/ 	.word	0xffffffff


	//   ....[6]....
        /*0084*/ 	.word	0xffffffff


	//   ....[7]....
        /*0088*/ 	.word	0xffffffff


	//   ....[8]....
        /*008c*/ 	.word	0xffffffff


	//   ....[9]....
        /*0090*/ 	.word	0xffffffff


	//   ....[10]....
        /*0094*/ 	.word	0xffffffff


	//   ....[11]....
        /*0098*/ 	.word	0xffffffff


	//   ....[12]....
        /*009c*/ 	.word	0xffffffff


	//   ....[13]....
        /*00a0*/ 	.word	0xffffffff


	//   ....[14]....
        /*00a4*/ 	.word	0xffffffff


	//   ....[15]....
        /*00a8*/ 	.word	0xffffffff


	//   ....[16]....
        /*00ac*/ 	.word	0xffffffff


	//   ....[17]....
        /*00b0*/ 	.word	0xffffffff


	//   ....[18]....
        /*00b4*/ 	.word	0xffffffff


	//   ....[19]....
        /*00b8*/ 	.word	0xffffffff


	//   ....[20]....
        /*00bc*/ 	.word	0xffffffff


	//   ....[21]....
        /*00c0*/ 	.word	0xffffffff


	//----- nvinfo : EIATTR_COOP_GROUP_INSTR_OFFSETS
	.align		4
.L_80:
        /*00c4*/ 	.byte	0x04, 0x28
        /*00c6*/ 	.short	(.L_82 - .L_81)


	//   ....[0]....
.L_81:
        /*00c8*/ 	.word	0x000004c0


	//   ....[1]....
        /*00cc*/ 	.word	0x000004e0


	//   ....[2]....
        /*00d0*/ 	.word	0x00000520


	//   ....[3]....
        /*00d4*/ 	.word	0x00000530


	//   ....[4]....
        /*00d8*/ 	.word	0x00000570


	//   ....[5]....
        /*00dc*/ 	.word	0x00000580


	//   ....[6]....
        /*00e0*/ 	.word	0x000005c0


	//   ....[7]....
        /*00e4*/ 	.word	0x00000600


	//   ....[8]....
        /*00e8*/ 	.word	0x00000660


	//   ....[9]....
        /*00ec*/ 	.word	0x00000690


	//   ....[10]....
        /*00f0*/ 	.word	0x00000730


	//   ....[11]....
        /*00f4*/ 	.word	0x00001360


	//   ....[12]....
        /*00f8*/ 	.word	0x00001380


	//   ....[13]....
        /*00fc*/ 	.word	0x000013c0


	//   ....[14]....
        /*0100*/ 	.word	0x000013d0


	//   ....[15]....
        /*0104*/ 	.word	0x00001400


	//   ....[16]....
        /*0108*/ 	.word	0x00001410


	//   ....[17]....
        /*010c*/ 	.word	0x00001440


	//   ....[18]....
        /*0110*/ 	.word	0x00001450


	//   ....[19]....
        /*0114*/ 	.word	0x00001480


	//   ....[20]....
        /*0118*/ 	.word	0x00001490


	//   ....[21]....
        /*011c*/ 	.word	0x000014e0


	//----- nvinfo : EIATTR_VRC_CTA_INIT_COUNT
	.align		4
.L_82:
        /*0120*/ 	.byte	0x02, 0x4a
	.zero		1
	.zero		1


	//----- nvinfo : EIATTR_EXIT_INSTR_OFFSETS
	.align		4
        /*0124*/ 	.byte	0x04, 0x1c
        /*0126*/ 	.short	(.L_84 - .L_83)


	//   ....[0]....
.L_83:
        /*0128*/ 	.word	0x00002130


	//   ....[1]....
        /*012c*/ 	.word	0x00002290


	//----- nvinfo : EIATTR_CRS_STACK_SIZE
	.align		4
.L_84:
        /*0130*/ 	.byte	0x04, 0x1e
        /*0132*/ 	.short	(.L_86 - .L_85)
.L_85:
        /*0134*/ 	.word	0x00000000


	//----- nvinfo : EIATTR_CBANK_PARAM_SIZE
	.align		4
.L_86:
        /*0138*/ 	.byte	0x03, 0x19
        /*013a*/ 	.short	0x0024


	//----- nvinfo : EIATTR_PARAM_CBANK
	.align		4
        /*013c*/ 	.byte	0x04, 0x0a
        /*013e*/ 	.short	(.L_88 - .L_87)
	.align		4
.L_87:
        /*0140*/ 	.word	index@(.nv.constant0._ZN17fastertransformer37int8WeightPerChannelLdkMultiplicationILi2ELi2EEEvPK5char4PKNS_5half4EPKfPvi)
        /*0144*/ 	.short	0x0380
        /*0146*/ 	.short	0x0024


	//----- nvinfo : EIATTR_SW_WAR
	.align		4
.L_88:
        /*0148*/ 	.byte	0x04, 0x36
        /*014a*/ 	.short	(.L_90 - .L_89)
.L_89:
        /*014c*/ 	.word	0x00000008
.L_90:


//--------------------- .nv.info._ZN17fastertransformer37int8WeightPerChannelLdkMultiplicationILi1ELi2EEEvPK5char4PK6float4PKfPvi --------------------------
	.section	.nv.info._ZN17fastertransformer37int8WeightPerChannelLdkMultiplicationILi1ELi2EEEvPK5char4PK6float4PKfPvi,"",@"SHT_CUDA_INFO"
	.sectionflags	@""
	.align	4


	//----- nvinfo : EIATTR_CUDA_API_VERSION
	.align		4
        /*0000*/ 	.byte	0x04, 0x37
        /*0002*/ 	.short	(.L_92 - .L_91)
.L_91:
        /*0004*/ 	.word	0x00000082


	//----- nvinfo : EIATTR_KPARAM_INFO
	.align		4
.L_92:
        /*0008*/ 	.byte	0x04, 0x17
        /*000a*/ 	.short	(.L_94 - .L_93)
.L_93:
        /*000c*/ 	.word	0x00000000
        /*0010*/ 	.short	0x0004
        /*0012*/ 	.short	0x0020
        /*0014*/ 	.byte	0x00, 0xf0, 0x11, 0x00


	//----- nvinfo : EIATTR_KPARAM_INFO
	.align		4
.L_94:
        /*0018*/ 	.byte	0x04, 0x17
        /*001a*/ 	.short	(.L_96 - .L_95)
.L_95:
        /*001c*/ 	.word	0x00000000
        /*0020*/ 	.short	0x0003
        /*0022*/ 	.short	0x0018
        /*0024*/ 	.byte	0x00, 0xf5, 0x21, 0x00


	//----- nvinfo : EIATTR_KPARAM_INFO
	.align		4
.L_96:
        /*0028*/ 	.byte	0x04, 0x17
        /*002a*/ 	.short	(.L_98 - .L_97)
.L_97:
        /*002c*/ 	.word	0x00000000
        /*0030*/ 	.short	0x0002
        /*0032*/ 	.short	0x0010
        /*0034*/ 	.byte	0x00, 0xf5, 0x21, 0x00


	//----- nvinfo : EIATTR_KPARAM_INFO
	.align		4
.L_98:
        /*0038*/ 	.byte	0x04, 0x17
        /*003a*/ 	.short	(.L_100 - .L_99)
.L_99:
        /*003c*/ 	.word	0x00000000
        /*0040*/ 	.short	0x0001
        /*0042*/ 	.short	0x0008
        /*0044*/ 	.byte	0x00, 0xf5, 0x21, 0x00


	//----- nvinfo : EIATTR_KPARAM_INFO
	.align		4
.L_100:
        /*0048*/ 	.byte	0x04, 0x17
        /*004a*/ 	.short	(.L_102 - .L_101)
.L_101:
        /*004c*/ 	.word	0x00000000
        /*0050*/ 	.short	0x0000
        /*0052*/ 	.short	0x0000
        /*0054*/ 	.byte	0x00, 0xf5, 0x21, 0x00


	//----- nvinfo : EIATTR_SPARSE_MMA_MASK
	.align		4
.L_102:
        /*0058*/ 	.byte	0x03, 0x50
        /*005a*/ 	.short	0x0000


	//----- nvinfo : EIATTR_MAXREG_COUNT
	.align		4
        /*005c*/ 	.byte	0x03, 0x1b
        /*005e*/ 	.short	0x00ff


	//----- nvinfo : EIATTR_NUM_BARRIERS
	.align		4
        /*0060*/ 	.byte	0x02, 0x4c
        /*0062*/ 	.byte	0x01
	.zero		1


	//----- nvinfo : EIATTR_MERCURY_ISA_VERSION
	.align		4
        /*0064*/ 	.byte	0x03, 0x5f
        /*0066*/ 	.short	0x0101


	//----- nvinfo : EIATTR_COOP_GROUP_MASK_REGIDS
	.align		4
        /*0068*/ 	.byte	0x04, 0x29
        /*006a*/ 	.short	(.L_104 - .L_103)


	//   ....[0]....
.L_103:
        /*006c*/ 	.word	0xffffffff


	//   ....[1]....
        /*0070*/ 	.word	0xffffffff


	//   ....[2]....
        /*0074*/ 	.word	0xffffffff


	//   ....[3]....
        /*0078*/ 	.word	0xffffffff


	//   ....[4]....
        /*007c*/ 	.word	0xffffffff


	//   ....[5]....
        /*0080*/ 	.word	0xffffffff


	//   ....[6]....
        /*0084*/ 	.word	0xffffffff


	//   ....[7]....
        /*0088*/ 	.word	0xffffffff


	//   ....[8]....
        /*008c*/ 	.word	0xffffffff


	//   ....[9]....
        /*0090*/ 	.word	0xffffffff


	//   ....[10]....
        /*0094*/ 	.word	0xffffffff


	//----- nvinfo : EIATTR_COOP_GROUP_INSTR_OFFSETS
	.align		4
.L_104:
        /*0098*/ 	.byte	0x04, 0x28
        /*009a*/ 	.short	(.L_106 - .L_105)


	//   ....[0]....
.L_105:
        /*009c*/ 	.word	0x00000350


	//   ....[1]....
        /*00a0*/ 	.word	0x00000370


	//   ....[2]....
        /*00a4*/ 	.word	0x000003d0


	//   ....[3]....
        /*00a8*/ 	.word	0x000003e0


	//   ....[4]....
        /*00ac*/ 	.word	0x00000410


	//   ....[5]....
        /*00b0*/ 	.word	0x00000420


	//   ....[6]....
        /*00b4*/ 	.word	0x00000480


	//   ....[7]....
        /*00b8*/ 	.word	0x00000490


	//   ....[8]....
        /*00bc*/ 	.word	0x000004f0


	//   ....[9]....
        /*00c0*/ 	.word	0x00000520


	//   ....[10]....
        /*00c4*/ 	.word	0x00000580


	//----- nvinfo : EIATTR_VRC_CTA_INIT_COUNT
	.align		4
.L_106:
        /*00c8*/ 	.byte	0x02, 0x4a
	.zero		1
	.zero		1


	//----- nvinfo : EIATTR_EXIT_INSTR_OFFSETS
	.align		4
        /*00cc*/ 	.byte	0x04, 0x1c
        /*00ce*/ 	.short	(.L_108 - .L_107)


	//   ....[0]....
.L_107:
        /*00d0*/ 	.word	0x00001210


	//   ....[1]....
        /*00d4*/ 	.word	0x00001260


	//----- nvinfo : EIATTR_CRS_STACK_SIZE
	.align		4
.L_108:
        /*00d8*/ 	.byte	0x04, 0x1e
        /*00da*/ 	.short	(.L_110 - .L_109)
.L_109:
        /*00dc*/ 	.word	0x00000000


	//----- nvinfo : EIATTR_CBANK_PARAM_SIZE
	.align		4
.L_110:
        /*00e0*/ 	.byte	0x03, 0x19
        /*00e2*/ 	.short	0x0024


	//----- nvinfo : EIATTR_PARAM_CBANK
	.align		4
        /*00e4*/ 	.byte	0x04, 0x0a
        /*00e6*/ 	.short	(.L_112 - .L_111)
	.align		4
.L_111:
        /*00e8*/ 	.word	index@(.nv.constant0._ZN17fastertransformer37int8WeightPerChannelLdkMultiplicationILi1ELi2EEEvPK5char4PK6float4PKfPvi)
        /*00ec*/ 	.short	0x0380
        /*00ee*/ 	.short	0x0024


	//----- nvinfo : EIATTR_SW_WAR
	.align		4
.L_112:
        /*00f0*/ 	.byte	0x04, 0x36
        /*00f2*/ 	.short	(.L_114 - .L_113)
.L_113:
        /*00f4*/ 	.word	0x00000008
.L_114:


//--------------------- .nv.info._ZN17fastertransformer37int8WeightPerChannelLdkMultiplicationILi1ELi2EEEvPK5char4PKNS_5half4EPKfPvi --------------------------
	.section	.nv.info._ZN17fastertransformer37int8WeightPerChannelLdkMultiplicationILi1ELi2EEEvPK5char4PKNS_5half4EPKfPvi,"",@"SHT_CUDA_INFO"
	.sectionflags	@""
	.align	4


	//----- nvinfo : EIATTR_CUDA_API_VERSION
	.align		4
        /*0000*/ 	.byte	0x04, 0x37
        /*0002*/ 	.short	(.L_116 - .L_115)
.L_115:
        /*0004*/ 	.word	0x00000082


	//----- nvinfo : EIATTR_KPARAM_INFO
	.align		4
.L_116:
        /*0008*/ 	.byte	0x04, 0x17
        /*000a*/ 	.short	(.L_118 - .L_117)
.L_117:
        /*000c*/ 	.word	0x00000000
        /*0010*/ 	.short	0x0004
        /*0012*/ 	.short	0x0020
        /*0014*/ 	.byte	0x00, 0xf0, 0x11, 0x00


	//----- nvinfo : EIATTR_KPARAM_INFO
	.align		4
.L_118:
        /*0018*/ 	.byte	0x04, 0x17
        /*001a*/ 	.short	(.L_120 - .L_119)
.L_119:
        /*001c*/ 	.word	0x00000000
        /*0020*/ 	.short	0x0003
        /*0022*/ 	.short	0x0018
        /*0024*/ 	.byte	0x00, 0xf5, 0x21, 0x00


	//----- nvinfo : EIATTR_KPARAM_INFO
	.align		4
.L_120:
        /*0028*/ 	.byte	0x04, 0x17
        /*002a*/ 	.short	(.L_122 - .L_121)
.L_121:
        /*002c*/ 	.word	0x00000000
        /*0030*/ 	.short	0x0002
        /*0032*/ 	.short	0x0010
        /*0034*/ 	.byte	0x00, 0xf5, 0x21, 0x00


	//----- nvinfo : EIATTR_KPARAM_INFO
	.align		4
.L_122:
        /*0038*/ 	.byte	0x04, 0x17
        /*003a*/ 	.short	(.L_124 - .L_123)
.L_123:
        /*003c*/ 	.word	0x00000000
        /*0040*/ 	.short	0x0001
        /*0042*/ 	.short	0x0008
        /*0044*/ 	.byte	0x00, 0xf5, 0x21, 0x00


	//----- nvinfo : EIATTR_KPARAM_INFO
	.align		4
.L_124:
        /*0048*/ 	.byte	0x04, 0x17
        /*004a*/ 	.short	(.L_126 - .L_125)
.L_125:
        /*004c*/ 	.word	0x00000000
        /*0050*/ 	.short	0x0000
        /*0052*/ 	.short	0x0000
        /*0054*/ 	.byte	0x00, 0xf5, 0x21, 0x00


	//----- nvinfo : EIATTR_SPARSE_MMA_MASK
	.align		4
.L_126:
        /*0058*/ 	.byte	0x03, 0x50
        /*005a*/ 	.short	0x0000


	//----- nvinfo : EIATTR_MAXREG_COUNT
	.align		4
        /*005c*/ 	.byte	0x03, 0x1b
        /*005e*/ 	.short	0x00ff


	//----- nvinfo : EIATTR_NUM_BARRIERS
	.align		4
        /*0060*/ 	.byte	0x02, 0x4c
        /*0062*/ 	.byte	0x01
	.zero		1


	//----- nvinfo : EIATTR_MERCURY_ISA_VERSION
	.align		4
        /*0064*/ 	.byte	0x03, 0x5f
        /*0066*/ 	.short	0x0101


	//----- nvinfo : EIATTR_COOP_GROUP_MASK_REGIDS
	.align		4
        /*0068*/ 	.byte	0x04, 0x29
        /*006a*/ 	.short	(.L_128 - .L_127)


	//   ....[0]....
.L_127:
        /*006c*/ 	.word	0xffffffff


	//   ....[1]....
        /*0070*/ 	.word	0xffffffff


	//   ....[2]....
        /*0074*/ 	.word	0xffffffff


	//   ....[3]....
        /*0078*/ 	.word	0xffffffff


	//   ....[4]....
        /*007c*/ 	.word	0xffffffff


	//   ....[5]....
        /*0080*/ 	.word	0xffffffff


	//   ....[6]....
        /*0084*/ 	.word	0xffffffff


	//   ....[7]....
        /*0088*/ 	.word	0xffffffff


	//   ....[8]....
        /*008c*/ 	.word	0xffffffff


	//   ....[9]....
        /*0090*/ 	.word	0xffffffff


	//   ....[10]....
        /*0094*/ 	.word	0xffffffff


	//----- nvinfo : EIATTR_COOP_GROUP_INSTR_OFFSETS
	.align		4
.L_128:
        /*0098*/ 	.byte	0x04, 0x28
        /*009a*/ 	.short	(.L_130 - .L_129)


	//   ....[0]....
.L_129:
        /*009c*/ 	.word	0x000003a0


	//   ....[1]....
        /*00a0*/ 	.word	0x000003c0


	//   ....[2]....
        /*00a4*/ 	.word	0x00000420


	//   ....[3]....
        /*00a8*/ 	.word	0x00000430


	//   ....[4]....
        /*00ac*/ 	.word	0x00000460


	//   ....[5]....
        /*00b0*/ 	.word	0x00000470


	//   ....[6]....
        /*00b4*/ 	.word	0x000004c0


	//   ....[7]....
        /*00b8*/ 	.word	0x000004d0


	//   ....[8]....
        /*00bc*/ 	.word	0x00000530


	//   ....[9]....
        /*00c0*/ 	.word	0x00000560


	//   ....[10]....
        /*00c4*/ 	.word	0x000005d0


	//----- nvinfo : EIATTR_VRC_CTA_INIT_COUNT
	.align		4
.L_130:
        /*00c8*/ 	.byte	0x02, 0x4a
	.zero		1
	.zero		1


	//----- nvinfo : EIATTR_EXIT_INSTR_OFFSETS
	.align		4
        /*00cc*/ 	.byte	0x04, 0x1c
        /*00ce*/ 	.short	(.L_132 - .L_131)


	//   ....[0]....
.L_131:
        /*00d0*/ 	.word	0x00001260


	//   ....[1]....
        /*00d4*/ 	.word	0x00001330


	//----- nvinfo : EIATTR_CRS_STACK_SIZE
	.align		4
.L_132:
        /*00d8*/ 	.byte	0x04, 0x1e
        /*00da*/ 	.short	(.L_134 - .L_133)
.L_133:
        /*00dc*/ 	.word	0x00000000


	//----- nvinfo : EIATTR_CBANK_PARAM_SIZE
	.align		4
.L_134:
        /*00e0*/ 	.byte	0x03, 0x19
        /*00e2*/ 	.short	0x0024


	//----- nvinfo : EIATTR_PARAM_CBANK
	.align		4
        /*00e4*/ 	.byte	0x04, 0x0a
        /*00e6*/ 	.short	(.L_136 - .L_135)
	.align		4
.L_135:
        /*00e8*/ 	.word	index@(.nv.constant0._ZN17fastertransformer37int8WeightPerChannelLdkMultiplicationILi1ELi2EEEvPK5char4PKNS_5half4EPKfPvi)
        /*00ec*/ 	.short	0x0380
        /*00ee*/ 	.short	0x0024


	//----- nvinfo : EIATTR_SW_WAR
	.align		4
.L_136:
        /*00f0*/ 	.byte	0x04, 0x36
        /*00f2*/ 	.short	(.L_138 - .L_137)
.L_137:
        /*00f4*/ 	.word	0x00000008
.L_138:


//--------------------- .nv.callgraph             --------------------------
	.section	.nv.callgraph,"",@"SHT_CUDA_CALLGRAPH"
	.align	4
	.sectionentsize	8
	.align		4
        /*0000*/ 	.word	0x00000000
	.align		4
        /*0004*/ 	.word	0xffffffff
	.align		4
        /*0008*/ 	.word	0x00000000
	.align		4
        /*000c*/ 	.word	0xfffffffe
	.align		4
        /*0010*/ 	.word	0x00000000
	.align		4
        /*0014*/ 	.word	0xfffffffd
	.align		4
        /*0018*/ 	.word	0x00000000
	.align		4
        /*001c*/ 	.word	0xfffffffc


//--------------------- .nv.constant4             --------------------------
	.section	.nv.constant4,"a",@progbits
	.align	8
	.align		8
.nv.constant4:
        /*0000*/ 	.dword	precalc_xorwow_matrix
	.align		8
        /*0008*/ 	.dword	precalc_xorwow_offset_matrix
	.align		8
        /*0010*/ 	.dword	mrg32k3aM1
	.align		8
        /*0018*/ 	.dword	mrg32k3aM2
	.align		8
        /*0020*/ 	.dword	mrg32k3aM1SubSeq
	.align		8
        /*0028*/ 	.dword	mrg32k3aM2SubSeq
	.align		8
        /*0030*/ 	.dword	mrg32k3aM1Seq
	.align		8
        /*0038*/ 	.dword	mrg32k3aM2Seq
	.align		8
        /*0040*/ 	.dword	_ZN67_INTERNAL_db7f6010_31_matrix_vector_multiplication_cu_d71c890f_32774cuda3std3__469_GLOBAL__N__db7f6010_31_matrix_vector_multiplication_cu_d71c890f_32776ignoreE
	.align		8
        /*0048*/ 	.dword	_ZN67_INTERNAL_db7f6010_31_matrix_vector_multiplication_cu_d71c890f_32774cuda3std3__45__cpo5beginE
	.align		8
        /*0050*/ 	.dword	_ZN67_INTERNAL_db7f6010_31_matrix_vector_multiplication_cu_d71c890f_32774cuda3std3__45__cpo3endE
	.align		8
        /*0058*/ 	.dword	_ZN67_INTERNAL_db7f6010_31_matrix_vector_multiplication_cu_d71c890f_32774cuda3std3__45__cpo6cbeginE
	.align		8
        /*0060*/ 	.dword	_ZN67_INTERNAL_db7f6010_31_matrix_vector_multiplication_cu_d71c890f_32774cuda3std3__45__cpo4cendE
	.align		8
        /*0068*/ 	.dword	_ZN67_INTERNAL_db7f6010_31_matrix_vector_multiplication_cu_d71c890f_32774cuda3std3__419piecewise_constructE
	.align		8
        /*0070*/ 	.dword	_ZN67_INTERNAL_db7f6010_31_matrix_vector_multiplication_cu_d71c890f_32774cuda3std3__48in_placeE
	.align		8
        /*0078*/ 	.dword	_ZN67_INTERNAL_db7f6010_31_matrix_vector_multiplication_cu_d71c890f_32774cuda3std6ranges3__45__cpo4swapE
	.align		8
        /*0080*/ 	.dword	_ZN67_INTERNAL_db7f6010_31_matrix_vector_multiplication_cu_d71c890f_32774cuda3std6ranges3__45__cpo9iter_moveE
	.align		8
        /*0088*/ 	.dword	_ZN67_INTERNAL_db7f6010_31_matrix_vector_multiplication_cu_d71c890f_32774cuda3std6ranges3__45__cpo7advanceE


//--------------------- .nv.constant3             --------------------------
	.section	.nv.constant3,"a",@progbits
	.align	8
.nv.constant3:
	.type		__cr_lgamma_table,@object
	.size		__cr_lgamma_table,(.L_8 - __cr_lgamma_table)
__cr_lgamma_table:
        /*0000*/ 	.byte	0x00, 0x00, 0x00, 0x00, 0x00, 0x00, 0x00, 0x00, 0x00, 0x00, 0x00, 0x00, 0x00, 0x00, 0x00, 0x00
        /*0010*/ 	.byte	0xef, 0x39, 0xfa, 0xfe, 0x42, 0x2e, 0xe6, 0x3f, 0x02, 0x20, 0x2a, 0xfa, 0x0b, 0xab, 0xfc, 0x3f
        /*0020*/ 	.byte	0xf9, 0x2c, 0x92, 0x7c, 0xa7, 0x6c, 0x09, 0x40, 0xc9, 0x79, 0x44, 0x3c, 0x64, 0x26, 0x13, 0x40
        /*0030*/ 	.byte	0xca, 0x01, 0xcf, 0x3a, 0x27, 0x51, 0x1a, 0x40, 0x30, 0xcc, 0x2d, 0xf3, 0xe1, 0x0c, 0x21, 0x40
        /*0040*/ 	.byte	0x0d, 0xb7, 0xfc, 0x82, 0x8e, 0x35, 0x25, 0x40
.L_8:


//--------------------- .text._ZN17fastertransformer37int8WeightPerChannelLdkMultiplicationILi2ELi2EEEvPK5char4PK6float4PKfPvi --------------------------
	.section	.text._ZN17fastertransformer37int8WeightPerChannelLdkMultiplicationILi2ELi2EEEvPK5char4PK6float4PKfPvi,"ax",@progbits
	.align	128
        .global         _ZN17fastertransformer37int8WeightPerChannelLdkMultiplicationILi2ELi2EEEvPK5char4PK6float4PKfPvi
        .type           _ZN17fastertransformer37int8WeightPerChannelLdkMultiplicationILi2ELi2EEEvPK5char4PK6float4PKfPvi,@function
        .size           _ZN17fastertransformer37int8WeightPerChannelLdkMultiplicationILi2ELi2EEEvPK5char4PK6float4PKfPvi,(.L_x_82 - _ZN17fastertransformer37int8WeightPerChannelLdkMultiplicationILi2ELi2EEEvPK5char4PK6float4PKfPvi)
        .other          _ZN17fastertransformer37int8WeightPerChannelLdkMultiplicationILi2ELi2EEEvPK5char4PK6float4PKfPvi,@"STO_CUDA_ENTRY STV_DEFAULT"
_ZN17fastertransformer37int8WeightPerChannelLdkMultiplicationILi2ELi2EEEvPK5char4PK6float4PKfPvi:
.text._ZN17fastertransformer37int8WeightPerChannelLdkMultiplicationILi2ELi2EEEvPK5char4PK6float4PKfPvi:
[----:B------:R-:W-:Y:S01]  /*0000*/  LDC R1, c[0x0][0x37c] ;  /* 0x0000df00ff017b82 */ /* 0x000fe20000000800 */
[----:B------:R-:W0:Y:S07]  /*0010*/  S2R R0, SR_TID.X ;  /* 0x0000000000007919 */ /* 0x000e2e0000002100 */
[----:B------:R-:W0:Y:S01]  /*0020*/  LDC R3, c[0x0][0x3a0] ;  /* 0x0000e800ff037b82 */ /* 0x000e220000000800 */
[----:B------:R-:W1:Y:S01]  /*0030*/  LDCU.64 UR6, c[0x0][0x358] ;  /* 0x00006b00ff0677ac */ /* 0x000e620008000a00 */
[----:B------:R-:W-:Y:S01]  /*0040*/  BSSY.RECONVERGENT B0, `(.L_x_0) ;  /* 0x000003d000007945 */ /* 0x000fe20003800200 */
[----:B------:R-:W2:Y:S01]  /*0050*/  S2R R2, SR_CTAID.X ;  /* 0x0000000000027919 */ /* 0x000ea20000002500 */
[----:B------:R-:W-:Y:S01]  /*0060*/  HFMA2 R26, -RZ, RZ, 0, 0 ;  /* 0x00000000ff1a7431 */ /* 0x000fe200000001ff */
[----:B------:R-:W3:Y:S01]  /*0070*/  LDCU.64 UR4, c[0x0][0x380] ;  /* 0x00007000ff0477ac */ /* 0x000ee20008000a00 */
[----:B------:R-:W-:-:S02]  /*0080*/  CS2R R4, SRZ ;  /* 0x0000000000047805 */ /* 0x000fc4000001ff00 */
[----:B------:R-:W-:Y:S02]  /*0090*/  MOV R6, RZ ;  /* 0x000000ff00067202 */ /* 0x000fe40000000f00 */
[----:B0-----:R-:W-:-:S13]  /*00a0*/  ISETP.GE.AND P0, PT, R0, R3, PT ;  /* 0x000000030000720c */ /* 0x001fda0003f06270 */
[----:B-123--:R-:W-:Y:S05]  /*00b0*/  @P0 BRA `(.L_x_1) ;  /* 0x0000000000d40947 */ /* 0x00efea0003800000 */
[----:B------:R-:W0:Y:S02]  /*00c0*/  LDC.64 R8, c[0x0][0x390] ;  /* 0x0000e400ff087b82 */ /* 0x000e240000000a00 */
[----:B0-----:R-:W-:-:S05]  /*00d0*/  IMAD.WIDE.U32 R8, R2, 0x8, R8 ;  /* 0x0000000802087825 */ /* 0x001fca00078e0008 */
[----:B------:R0:W5:Y:S04]  /*00e0*/  LDG.E R16, desc[UR6][R8.64] ;  /* 0x0000000608107981 */ /* 0x000168000c1e1900 */
[----:B------:R0:W5:Y:S01]  /*00f0*/  LDG.E R17, desc[UR6][R8.64+0x4] ;  /* 0x0000040608117981 */ /* 0x000162000c1e1900 */
[----:B------:R-:W1:Y:S01]  /*0100*/  LDC R18, c[0x0][0x360] ;  /* 0x0000d800ff127b82 */ /* 0x000e620000000800 */
[----:B------:R-:W-:Y:S01]  /*0110*/  IMAD R7, R2, R3, RZ ;  /* 0x0000000302077224 */ /* 0x000fe200078e02ff */
[----:B------:R-:W-:Y:S02]  /*0120*/  MOV R4, RZ ;  /* 0x000000ff00047202 */ /* 0x000fe40000000f00 */
[----:B------:R-:W-:Y:S02]  /*0130*/  MOV R28, R0 ;  /* 0x00000000001c7202 */ /* 0x000fe40000000f00 */
[----:B------:R-:W-:-:S07]  /*0140*/  SHF.L.U32 R7, R7, 0x1, RZ ;  /* 0x0000000107077819 */ /* 0x000fce00000006ff */
.L_x_2:
[----:B0-----:R-:W-:Y:S01]  /*0150*/  SHF.R.S32.HI R8, RZ, 0x1f, R28 ;  /* 0x0000001fff087819 */ /* 0x001fe2000001141c */
[----:B------:R-:W0:Y:S01]  /*0160*/  LDC.64 R20, c[0x0][0x388] ;  /* 0x0000e200ff147b82 */ /* 0x000e220000000a00 */
[----:B------:R-:W-:-:S04]  /*0170*/  IADD3 R9, P0, PT, R7, R28, RZ ;  /* 0x0000001c07097210 */ /* 0x000fc80007f1e0ff */
[----:B------:R-:W-:Y:S02]  /*0180*/  LEA.HI.X.SX32 R8, R7, R8, 0x1, P0 ;  /* 0x0000000807087211 */ /* 0x000fe400000f0eff */
[----:B------:R-:W-:-:S04]  /*0190*/  LEA R24, P0, R9, UR4, 0x2 ;  /* 0x0000000409187c11 */ /* 0x000fc8000f8010ff */
[----:B------:R-:W-:-:S05]  /*01a0*/  LEA.HI.X R25, R9, UR5, R8, 0x2, P0 ;  /* 0x0000000509197c11 */ /* 0x000fca00080f1408 */
[----:B------:R-:W2:Y:S01]  /*01b0*/  LDG.E R19, desc[UR6][R24.64] ;  /* 0x0000000618137981 */ /* 0x000ea2000c1e1900 */
[----:B0-----:R-:W-:-:S05]  /*01c0*/  IMAD.WIDE R20, R28, 0x10, R20 ;  /* 0x000000101c147825 */ /* 0x001fca00078e0214 */
[----:B------:R-:W3:Y:S01]  /*01d0*/  LDG.E.128 R8, desc[UR6][R20.64] ;  /* 0x0000000614087981 */ /* 0x000ee2000c1e1d00 */
[----:B------:R-:W-:-:S04]  /*01e0*/  IMAD.WIDE R12, R3, 0x10, R20 ;  /* 0x00000010030c7825 */ /* 0x000fc800078e0214 */
[----:B------:R-:W-:Y:S02]  /*01f0*/  IMAD.WIDE.U32 R22, R3, 0x4, R24 ;  /* 0x0000000403167825 */ /* 0x000fe400078e0018 */
[----:B------:R-:W4:Y:S04]  /*0200*/  LDG.E.128 R12, desc[UR6][R12.64] ;  /* 0x000000060c0c7981 */ /* 0x000f28000c1e1d00 */
[----:B------:R0:W4:Y:S01]  /*0210*/  LDG.E R22, desc[UR6][R22.64] ;  /* 0x0000000616167981 */ /* 0x000122000c1e1900 */
[----:B-1----:R-:W-:-:S04]  /*0220*/  IADD3 R28, PT, PT, R18, R28, RZ ;  /* 0x0000001c121c7210 */ /* 0x002fc80007ffe0ff */
[----:B------:R-:W-:Y:S01]  /*0230*/  ISETP.GE.AND P0, PT, R28, R3, PT ;  /* 0x000000031c00720c */ /* 0x000fe20003f06270 */
[----:B--2---:R-:W3:Y:S08]  /*0240*/  I2F.S8 R24, R19.B1 ;  /* 0x1000001300187306 */ /* 0x004ef00000001400 */
[----:B0-----:R-:W0:Y:S08]  /*0250*/  I2F.S8 R23, R19 ;  /* 0x0000001300177306 */ /* 0x001e300000001400 */
[----:B------:R-:W1:Y:S01]  /*0260*/  I2F.S8 R29, R19.B2 ;  /* 0x20000013001d7306 */ /* 0x000e620000001400 */
[----:B---3--:R-:W-:-:S07]  /*0270*/  FMUL.FTZ R25, R9, R24 ;  /* 0x0000001809197220 */ /* 0x008fce0000410000 */
[----:B------:R-:W2:Y:S01]  /*0280*/  I2F.S8 R27, R19.B3 ;  /* 0x30000013001b7306 */ /* 0x000ea20000001400 */
[----:B0-----:R-:W-:-:S04]  /*0290*/  FFMA.FTZ R25, R8, R23, R25 ;  /* 0x0000001708197223 */ /* 0x001fc80000010019 */
[----:B-1----:R-:W-:Y:S01]  /*02a0*/  FFMA.FTZ R20, R10, R29, R25 ;  /* 0x0000001d0a147223 */ /* 0x002fe20000010019 */
[----:B----4-:R-:W-:-:S03]  /*02b0*/  FMUL.FTZ R25, R13, R24 ;  /* 0x000000180d197220 */ /* 0x010fc60000410000 */
[----:B--2---:R-:W-:Y:S02]  /*02c0*/  FFMA.FTZ R21, R11, R27, R20 ;  /* 0x0000001b0b157223 */ /* 0x004fe40000010014 */
[----:B------:R-:W0:Y:S01]  /*02d0*/  I2F.S8 R20, R22.B1 ;  /* 0x1000001600147306 */ /* 0x000e220000001400 */
[----:B------:R-:W-:Y:S01]  /*02e0*/  FFMA.FTZ R25, R12, R23, R25 ;  /* 0x000000170c197223 */ /* 0x000fe20000010019 */
[----:B-----5:R-:W-:-:S06]  /*02f0*/  FFMA.FTZ R4, R16, R21, R4 ;  /* 0x0000001510047223 */ /* 0x020fcc0000010004 */
[----:B------:R-:W1:Y:S08]  /*0300*/  I2F.S8 R23, R22 ;  /* 0x0000001600177306 */ /* 0x000e700000001400 */
[----:B------:R-:W2:Y:S01]  /*0310*/  I2F.S8 R21, R22.B2 ;  /* 0x2000001600157306 */ /* 0x000ea20000001400 */
[-C--:B0-----:R-:W-:Y:S01]  /*0320*/  FMUL.FTZ R9, R9, R20.reuse ;  /* 0x0000001409097220 */ /* 0x081fe20000410000 */
[----:B------:R-:W-:-:S06]  /*0330*/  FMUL.FTZ R13, R13, R20 ;  /* 0x000000140d0d7220 */ /* 0x000fcc0000410000 */
[----:B------:R-:W0:Y:S01]  /*0340*/  I2F.S8 R19, R22.B3 ;  /* 0x3000001600137306 */ /* 0x000e220000001400 */
[-C--:B-1----:R-:W-:Y:S01]  /*0350*/  FFMA.FTZ R9, R8, R23.reuse, R9 ;  /* 0x0000001708097223 */ /* 0x082fe20000010009 */
[----:B------:R-:W-:Y:S01]  /*0360*/  FFMA.FTZ R13, R12, R23, R13 ;  /* 0x000000170c0d7223 */ /* 0x000fe2000001000d */
[----:B------:R-:W-:Y:S02]  /*0370*/  FFMA.FTZ R24, R14, R29, R25 ;  /* 0x0000001d0e187223 */ /* 0x000fe40000010019 */
[-C--:B--2---:R-:W-:Y:S01]  /*0380*/  FFMA.FTZ R10, R10, R21.reuse, R9 ;  /* 0x000000150a0a7223 */ /* 0x084fe20000010009 */
[----:B------:R-:W-:Y:S01]  /*0390*/  FFMA.FTZ R14, R14, R21, R13 ;  /* 0x000000150e0e7223 */ /* 0x000fe2000001000d */
[----:B------:R-:W-:Y:S02]  /*03a0*/  FFMA.FTZ R24, R15, R27, R24 ;  /* 0x0000001b0f187223 */ /* 0x000fe40000010018 */
[-C--:B0-----:R-:W-:Y:S01]  /*03b0*/  FFMA.FTZ R10, R11, R19.reuse, R10 ;  /* 0x000000130b0a7223 */ /* 0x081fe2000001000a */
[----:B------:R-:W-:Y:S01]  /*03c0*/  FFMA.FTZ R15, R15, R19, R14 ;  /* 0x000000130f0f7223 */ /* 0x000fe2000001000e */
[----:B------:R-:W-:-:S02]  /*03d0*/  FFMA.FTZ R5, R16, R24, R5 ;  /* 0x0000001810057223 */ /* 0x000fc40000010005 */
[C---:B------:R-:W-:Y:S01]  /*03e0*/  FFMA.FTZ R26, R17.reuse, R10, R26 ;  /* 0x0000000a111a7223 */ /* 0x040fe2000001001a */
[----:B------:R-:W-:Y:S01]  /*03f0*/  FFMA.FTZ R6, R17, R15, R6 ;  /* 0x0000000f11067223 */ /* 0x000fe20000010006 */
[----:B------:R-:W-:Y:S06]  /*0400*/  @!P0 BRA `(.L_x_2) ;  /* 0xfffffffc00508947 */ /* 0x000fec000383ffff */
.L_x_1:
[----:B------:R-:W-:Y:S05]  /*0410*/  BSYNC.RECONVERGENT B0 ;  /* 0x0000000000007941 */ /* 0x000fea0003800200 */
.L_x_0:
[----:B------:R-:W0:Y:S01]  /*0420*/  SHFL.BFLY PT, R3, R4, 0x10, 0x1f ;  /* 0x0e001f0004037f89 */ /* 0x000e2200000e0000 */
[----:B------:R-:W1:Y:S01]  /*0430*/  LDC R12, c[0x0][0x360] ;  /* 0x0000d800ff0c7b82 */ /* 0x000e620000000800 */
[----:B------:R-:W2:Y:S01]  /*0440*/  LDCU UR4, c[0x0][0x364] ;  /* 0x00006c80ff0477ac */ /* 0x000ea20008000800 */
[----:B------:R-:W-:Y:S01]  /*0450*/  BSSY.RECONVERGENT B0, `(.L_x_3) ;  /* 0x00000e6000007945 */ /* 0x000fe20003800200 */
[----:B------:R-:W3:Y:S01]  /*0460*/  SHFL.BFLY PT, R7, R26, 0x10, 0x1f ;  /* 0x0e001f001a077f89 */ /* 0x000ee200000e0000 */
[----:B------:R-:W2:Y:S01]  /*0470*/  S2R R19, SR_TID.Y ;  /* 0x0000000000137919 */ /* 0x000ea20000002200 */
[----:B------:R-:W2:Y:S01]  /*0480*/  S2R R20, SR_TID.Z ;  /* 0x0000000000147919 */ /* 0x000ea20000002300 */
[----:B------:R-:W4:Y:S01]  /*0490*/  S2R R18, SR_CgaCtaId ;  /* 0x0000000000127919 */ /* 0x000f220000008800 */
[----:B0-----:R-:W-:Y:S01]  /*04a0*/  FADD.FTZ R3, R4, R3 ;  /* 0x0000000304037221 */ /* 0x001fe20000010000 */
[----:B---3--:R-:W-:-:S04]  /*04b0*/  FADD.FTZ R9, R26, R7 ;  /* 0x000000071a097221 */ /* 0x008fc80000010000 */
[----:B------:R-:W0:Y:S04]  /*04c0*/  SHFL.BFLY PT, R8, R3, 0x8, 0x1f ;  /* 0x0d001f0003087f89 */ /* 0x000e2800000e0000 */
[----:B------:R-:W3:Y:S01]  /*04d0*/  SHFL.BFLY PT, R10, R9, 0x8, 0x1f ;  /* 0x0d001f00090a7f89 */ /* 0x000ee200000e0000 */
[----:B0-----:R-:W-:Y:S01]  /*04e0*/  FADD.FTZ R8, R3, R8 ;  /* 0x0000000803087221 */ /* 0x001fe20000010000 */
[----:B--2---:R-:W-:Y:S02]  /*04f0*/  IMAD R3, R20, UR4, R19 ;  /* 0x0000000414037c24 */ /* 0x004fe4000f8e0213 */
[----:B---3--:R-:W-:Y:S02]  /*0500*/  FADD.FTZ R11, R9, R10 ;  /* 0x0000000a090b7221 */ /* 0x008fe40000010000 */
[----:B------:R-:W0:Y:S04]  /*0510*/  SHFL.BFLY PT, R7, R8, 0x4, 0x1f ;  /* 0x0c801f0008077f89 */ /* 0x000e2800000e0000 */
[----:B------:R-:W2:Y:S01]  /*0520*/  SHFL.BFLY PT, R10, R11, 0x4, 0x1f ;  /* 0x0c801f000b0a7f89 */ /* 0x000ea200000e0000 */
[----:B0-----:R-:W-:Y:S01]  /*0530*/  FADD.FTZ R7, R8, R7 ;  /* 0x0000000708077221 */ /* 0x001fe20000010000 */
[----:B-1----:R-:W-:Y:S01]  /*0540*/  IMAD R8, R3, R12, R0 ;  /* 0x0000000c03087224 */ /* 0x002fe200078e0200 */
[----:B------:R-:W-:Y:S01]  /*0550*/  IADD3 R3, PT, PT, R12, -0x1, RZ ;  /* 0xffffffff0c037810 */ /* 0x000fe20007ffe0ff */
[----:B--2---:R-:W-:Y:S01]  /*0560*/  FADD.FTZ R15, R11, R10 ;  /* 0x0000000a0b0f7221 */ /* 0x004fe20000010000 */
[----:B------:R-:W-:Y:S01]  /*0570*/  MOV R11, 0x400 ;  /* 0x00000400000b7802 */ /* 0x000fe20000000f00 */
[----:B------:R-:W0:Y:S01]  /*0580*/  SHFL.BFLY PT, R10, R7, 0x2, 0x1f ;  /* 0x0c401f00070a7f89 */ /* 0x000e2200000e0000 */
[----:B------:R-:W-:-:S02]  /*0590*/  ISETP.NE.AND P2, PT, R8, RZ, PT ;  /* 0x000000ff0800720c */ /* 0x000fc40003f45270 */
[----:B----4-:R-:W-:Y:S01]  /*05a0*/  LEA R11, R18, R11, 0x18 ;  /* 0x0000000b120b7211 */ /* 0x010fe200078ec0ff */
[----:B------:R-:W1:Y:S01]  /*05b0*/  SHFL.BFLY PT, R14, R15, 0x2, 0x1f ;  /* 0x0c401f000f0e7f89 */ /* 0x000e6200000e0000 */
[----:B0-----:R-:W-:Y:S02]  /*05c0*/  FADD.FTZ R13, R7, R10 ;  /* 0x0000000a070d7221 */ /* 0x001fe40000010000 */
[----:B------:R-:W-:Y:S02]  /*05d0*/  LEA R10, R8, R11, 0x2 ;  /* 0x0000000b080a7211 */ /* 0x000fe400078e10ff */
[----:B------:R-:W-:Y:S01]  /*05e0*/  LEA.HI R8, R3, 0x1, RZ, 0x1b ;  /* 0x0000000103087811 */ /* 0x000fe200078fd8ff */
[----:B-1----:R-:W-:Y:S01]  /*05f0*/  FADD.FTZ R16, R15, R14 ;  /* 0x0000000e0f107221 */ /* 0x002fe20000010000 */
[----:B------:R-:W-:Y:S01]  /*0600*/  LEA R9, R12, R10, 0x2 ;  /* 0x0000000a0c097211 */ /* 0x000fe200078e10ff */
[----:B------:R-:W0:Y:S01]  /*0610*/  SHFL.BFLY PT, R14, R13, 0x1, 0x1f ;  /* 0x0c201f000d0e7f89 */ /* 0x000e2200000e0000 */
[----:B------:R-:W-:-:S02]  /*0620*/  LOP3.LUT R7, R8, 0xf, RZ, 0xc0, !PT ;  /* 0x0000000f08077812 */ /* 0x000fc400078ec0ff */
[----:B------:R-:W-:Y:S01]  /*0630*/  LOP3.LUT R3, R8, 0x7, RZ, 0xc0, !PT ;  /* 0x0000000708037812 */ /* 0x000fe200078ec0ff */
[----:B------:R-:W1:Y:S01]  /*0640*/  SHFL.BFLY PT, R17, R16, 0x1, 0x1f ;  /* 0x0c201f0010117f89 */ /* 0x000e6200000e0000 */
[----:B0-----:R-:W-:Y:S01]  /*0650*/  FADD.FTZ R15, R13, R14 ;  /* 0x0000000e0d0f7221 */ /* 0x001fe20000010000 */
[----:B-1----:R-:W-:-:S04]  /*0660*/  FADD.FTZ R14, R16, R17 ;  /* 0x00000011100e7221 */ /* 0x002fc80000010000 */
[----:B------:R0:W-:Y:S04]  /*0670*/  STS [R10], R15 ;  /* 0x0000000f0a007388 */ /* 0x0001e80000000800 */
[----:B------:R0:W-:Y:S01]  /*0680*/  STS [R9], R14 ;  /* 0x0000000e09007388 */ /* 0x0001e20000000800 */
[----:B------:R-:W-:Y:S06]  /*0690*/  BAR.SYNC.DEFER_BLOCKING 0x0 ;  /* 0x0000000000007b1d */ /* 0x000fec0000010000 */
[----:B------:R-:W-:Y:S05]  /*06a0*/  @P2 BRA `(.L_x_4) ;  /* 0x0000000c00002947 */ /* 0x000fea0003800000 */
[----:B------:R-:W-:Y:S01]  /*06b0*/  ISETP.GE.U32.AND P1, PT, R12, 0x1e1, PT ;  /* 0x000001e10c00780c */ /* 0x000fe20003f26070 */
[----:B------:R-:W-:Y:S01]  /*06c0*/  HFMA2 R4, -RZ, RZ, 0, 0 ;  /* 0x00000000ff047431 */ /* 0x000fe200000001ff */
[----:B------:R-:W-:Y:S02]  /*06d0*/  ISETP.NE.AND P0, PT, R7, RZ, PT ;  /* 0x000000ff0700720c */ /* 0x000fe40003f05270 */
[----:B0-----:R-:W-:-:S09]  /*06e0*/  MOV R14, RZ ;  /* 0x000000ff000e7202 */ /* 0x001fd20000000f00 */
[----:B------:R-:W-:Y:S05]  /*06f0*/  @!P1 BRA `(.L_x_5) ;  /* 0x0000000000a89947 */ /* 0x000fea0003800000 */
[----:B------:R-:W-:Y:S02]  /*0700*/  LOP3.LUT R16, R8, 0xffffff0, RZ, 0xc0, !PT ;  /* 0x0ffffff008107812 */ /* 0x000fe400078ec0ff */
[----:B------:R-:W-:Y:S02]  /*0710*/  IADD3 R13, PT, PT, R11, 0x400, RZ ;  /* 0x000004000b0d7810 */ /* 0x000fe40007ffe0ff */
[----:B------:R-:W-:Y:S02]  /*0720*/  MOV R4, RZ ;  /* 0x000000ff00047202 */ /* 0x000fe40000000f00 */
[----:B------:R-:W-:Y:S02]  /*0730*/  MOV R14, RZ ;  /* 0x000000ff000e7202 */ /* 0x000fe40000000f00 */
[----:B------:R-:W-:-:S07]  /*0740*/  IADD3 R16, PT, PT, -R16, RZ, RZ ;  /* 0x000000ff10107210 */ /* 0x000fce0007ffe1ff */
.L_x_6:
[----:B------:R-:W0:Y:S01]  /*0750*/  LDS R23, [R13+-0x400] ;  /* 0xfffc00000d177984 */ /* 0x000e220000000800 */
[----:B------:R-:W-:Y:S02]  /*0760*/  IADD3 R16, PT, PT, R16, 0x10, RZ ;  /* 0x0000001010107810 */ /* 0x000fe40007ffe0ff */
[----:B------:R-:W-:Y:S01]  /*0770*/  IADD3 R14, PT, PT, R14, 0x200, RZ ;  /* 0x000002000e0e7810 */ /* 0x000fe20007ffe0ff */
[----:B------:R-:W1:Y:S01]  /*0780*/  LDS R24, [R13+-0x380] ;  /* 0xfffc80000d187984 */ /* 0x000e620000000800 */
[----:B------:R-:W-:-:S03]  /*0790*/  ISETP.NE.AND P3, PT, R16, RZ, PT ;  /* 0x000000ff1000720c */ /* 0x000fc60003f65270 */
[----:B------:R-:W2:Y:S04]  /*07a0*/  LDS R25, [R13+-0x300] ;  /* 0xfffd00000d197984 */ /* 0x000ea80000000800 */
[----:B------:R-:W3:Y:S04]  /*07b0*/  LDS R22, [R13+-0x280] ;  /* 0xfffd80000d167984 */ /* 0x000ee80000000800 */
[----:B------:R-:W4:Y:S04]  /*07c0*/  LDS R21, [R13+-0x200] ;  /* 0xfffe00000d157984 */ /* 0x000f280000000800 */
[----:B------:R-:W5:Y:S04]  /*07d0*/  LDS R20, [R13+-0x180] ;  /* 0xfffe80000d147984 */ /* 0x000f680000000800 */
[----:B------:R-:W5:Y:S04]  /*07e0*/  LDS R15, [R13+-0x100] ;  /* 0xffff00000d0f7984 */ /* 0x000f680000000800 */
[----:B------:R-:W5:Y:S04]  /*07f0*/  LDS R19, [R13+-0x80] ;  /* 0xffff80000d137984 */ /* 0x000f680000000800 */
[----:B------:R-:W5:Y:S04]  /*0800*/  LDS R18, [R13] ;  /* 0x000000000d127984 */ /* 0x000f680000000800 */
[----:B------:R-:W5:Y:S01]  /*0810*/  LDS R17, [R13+0x80] ;  /* 0x000080000d117984 */ /* 0x000f620000000800 */
[----:B0-----:R-:W-:-:S03]  /*0820*/  FADD.FTZ R23, R23, R4 ;  /* 0x0000000417177221 */ /* 0x001fc60000010000 */
[----:B------:R-:W0:Y:S01]  /*0830*/  LDS R4, [R13+0x100] ;  /* 0x000100000d047984 */ /* 0x000e220000000800 */
[----:B-1----:R-:W-:-:S03]  /*0840*/  FADD.FTZ R24, R23, R24 ;  /* 0x0000001817187221 */ /* 0x002fc60000010000 */
[----:B------:R-:W1:Y:S01]  /*0850*/  LDS R23, [R13+0x180] ;  /* 0x000180000d177984 */ /* 0x000e620000000800 */
[----:B--2---:R-:W-:-:S03]  /*0860*/  FADD.FTZ R25, R24, R25 ;  /* 0x0000001918197221 */ /* 0x004fc60000010000 */
[----:B------:R-:W2:Y:S01]  /*0870*/  LDS R24, [R13+0x200] ;  /* 0x000200000d187984 */ /* 0x000ea20000000800 */
[----:B---3--:R-:W-:-:S03]  /*0880*/  FADD.FTZ R26, R25, R22 ;  /* 0x00000016191a7221 */ /* 0x008fc60000010000 */
[----:B------:R-:W3:Y:S01]  /*0890*/  LDS R22, [R13+0x280] ;  /* 0x000280000d167984 */ /* 0x000ee20000000800 */
[----:B----4-:R-:W-:-:S03]  /*08a0*/  FADD.FTZ R25, R26, R21 ;  /* 0x000000151a197221 */ /* 0x010fc60000010000 */
[----:B------:R-:W4:Y:S01]  /*08b0*/  LDS R21, [R13+0x300] ;  /* 0x000300000d157984 */ /* 0x000f220000000800 */
[----:B-----5:R-:W-:-:S03]  /*08c0*/  FADD.FTZ R26, R25, R20 ;  /* 0x00000014191a7221 */ /* 0x020fc60000010000 */
[----:B------:R5:W4:Y:S01]  /*08d0*/  LDS R20, [R13+0x380] ;  /* 0x000380000d147984 */ /* 0x000b220000000800 */
[----:B------:R-:W-:-:S04]  /*08e0*/  FADD.FTZ R26, R26, R15 ;  /* 0x0000000f1a1a7221 */ /* 0x000fc80000010000 */
[----:B------:R-:W-:Y:S01]  /*08f0*/  FADD.FTZ R19, R26, R19 ;  /* 0x000000131a137221 */ /* 0x000fe20000010000 */
[----:B-----5:R-:W-:-:S03]  /*0900*/  IADD3 R13, PT, PT, R13, 0x800, RZ ;  /* 0x000008000d0d7810 */ /* 0x020fc60007ffe0ff */
[----:B------:R-:W-:-:S04]  /*0910*/  FADD.FTZ R18, R19, R18 ;  /* 0x0000001213127221 */ /* 0x000fc80000010000 */
[----:B------:R-:W-:-:S04]  /*0920*/  FADD.FTZ R17, R18, R17 ;  /* 0x0000001112117221 */ /* 0x000fc80000010000 */
[----:B0-----:R-:W-:-:S04]  /*0930*/  FADD.FTZ R4, R17, R4 ;  /* 0x0000000411047221 */ /* 0x001fc80000010000 */
[----:B-1----:R-:W-:-:S04]  /*0940*/  FADD.FTZ R23, R4, R23 ;  /* 0x0000001704177221 */ /* 0x002fc80000010000 */
[----:B--2---:R-:W-:-:S04]  /*0950*/  FADD.FTZ R23, R23, R24 ;  /* 0x0000001817177221 */ /* 0x004fc80000010000 */
[----:B---3--:R-:W-:-:S04]  /*0960*/  FADD.FTZ R22, R23, R22 ;  /* 0x0000001617167221 */ /* 0x008fc80000010000 */
[----:B----4-:R-:W-:-:S04]  /*0970*/  FADD.FTZ R21, R22, R21 ;  /* 0x0000001516157221 */ /* 0x010fc80000010000 */
[----:B------:R-:W-:Y:S01]  /*0980*/  FADD.FTZ R4, R21, R20 ;  /* 0x0000001415047221 */ /* 0x000fe20000010000 */
[----:B------:R-:W-:Y:S06]  /*0990*/  @P3 BRA `(.L_x_6) ;  /* 0xfffffffc006c3947 */ /* 0x000fec000383ffff */
.L_x_5:
[----:B------:R-:W-:Y:S05]  /*09a0*/  @!P0 BRA `(.L_x_7) ;  /* 0x0000000000bc8947 */ /* 0x000fea0003800000 */
[----:B------:R-:W-:Y:S02]  /*09b0*/  ISETP.GE.U32.AND P3, PT, R7, 0x8, PT ;  /* 0x000000080700780c */ /* 0x000fe40003f66070 */
[----:B------:R-:W-:-:S11]  /*09c0*/  ISETP.NE.AND P4, PT, R3, RZ, PT ;  /* 0x000000ff0300720c */ /* 0x000fd60003f85270 */
[----:B------:R-:W-:Y:S05]  /*09d0*/  @!P3 BRA `(.L_x_8) ;  /* 0x000000000048b947 */ /* 0x000fea0003800000 */
[C---:B------:R-:W-:Y:S02]  /*09e0*/  LEA R13, R14.reuse, R11, 0x2 ;  /* 0x0000000b0e0d7211 */ /* 0x040fe400078e10ff */
[----:B------:R-:W-:-:S03]  /*09f0*/  IADD3 R14, PT, PT, R14, 0x100, RZ ;  /* 0x000001000e0e7810 */ /* 0x000fc60007ffe0ff */
[----:B------:R-:W0:Y:S04]  /*0a00*/  LDS R15, [R13] ;  /* 0x000000000d0f7984 */ /* 0x000e280000000800 */
[----:B------:R-:W1:Y:S04]  /*0a10*/  LDS R16, [R13+0x80] ;  /* 0x000080000d107984 */ /* 0x000e680000000800 */
[----:B------:R-:W2:Y:S04]  /*0a20*/  LDS R18, [R13+0x100] ;  /* 0x000100000d127984 */ /* 0x000ea80000000800 */
[----:B------:R-:W3:Y:S04]  /*0a30*/  LDS R20, [R13+0x180] ;  /* 0x000180000d147984 */ /* 0x000ee80000000800 */
[----:B------:R-:W4:Y:S04]  /*0a40*/  LDS R22, [R13+0x200] ;  /* 0x000200000d167984 */ /* 0x000f280000000800 */
[----:B------:R-:W5:Y:S04]  /*0a50*/  LDS R24, [R13+0x280] ;  /* 0x000280000d187984 */ /* 0x000f680000000800 */
[----:B------:R-:W5:Y:S04]  /*0a60*/  LDS R26, [R13+0x300] ;  /* 0x000300000d1a7984 */ /* 0x000f680000000800 */
[----:B------:R-:W5:Y:S01]  /*0a70*/  LDS R28, [R13+0x380] ;  /* 0x000380000d1c7984 */ /* 0x000f620000000800 */
[----:B0-----:R-:W-:-:S04]  /*0a80*/  FADD.FTZ R15, R4, R15 ;  /* 0x0000000f040f7221 */ /* 0x001fc80000010000 */
[----:B-1----:R-:W-:-:S04]  /*0a90*/  FADD.FTZ R15, R15, R16 ;  /* 0x000000100f0f7221 */ /* 0x002fc80000010000 */
[----:B--2---:R-:W-:-:S04]  /*0aa0*/  FADD.FTZ R15, R15, R18 ;  /* 0x000000120f0f7221 */ /* 0x004fc80000010000 */
[----:B---3--:R-:W-:-:S04]  /*0ab0*/  FADD.FTZ R15, R15, R20 ;  /* 0x000000140f0f7221 */ /* 0x008fc80000010000 */
[----:B----4-:R-:W-:-:S04]  /*0ac0*/  FADD.FTZ R15, R15, R22 ;  /* 0x000000160f0f7221 */ /* 0x010fc80000010000 */
[----:B-----5:R-:W-:-:S04]  /*0ad0*/  FADD.FTZ R15, R15, R24 ;  /* 0x000000180f0f7221 */ /* 0x020fc80000010000 */
[----:B------:R-:W-:-:S04]  /*0ae0*/  FADD.FTZ R15, R15, R26 ;  /* 0x0000001a0f0f7221 */ /* 0x000fc80000010000 */
[----:B------:R-:W-:-:S07]  /*0af0*/  FADD.FTZ R4, R15, R28 ;  /* 0x0000001c0f047221 */ /* 0x000fce0000010000 */
.L_x_8:
[----:B------:R-:W-:Y:S05]  /*0b00*/  @!P4 BRA `(.L_x_7) ;  /* 0x000000000064c947 */ /* 0x000fea0003800000 */
[----:B------:R-:W-:Y:S02]  /*0b10*/  ISETP.GE.U32.AND P3, PT, R3, 0x4, PT ;  /* 0x000000040300780c */ /* 0x000fe40003f66070 */
[----:B------:R-:W-:-:S04]  /*0b20*/  LOP3.LUT R17, R8, 0x3, RZ, 0xc0, !PT ;  /* 0x0000000308117812 */ /* 0x000fc800078ec0ff */
[----:B------:R-:W-:-:S07]  /*0b30*/  ISETP.NE.AND P4, PT, R17, RZ, PT ;  /* 0x000000ff1100720c */ /* 0x000fce0003f85270 */
[----:B------:R-:W-:Y:S06]  /*0b40*/  @!P3 BRA `(.L_x_9) ;  /* 0x000000000028b947 */ /* 0x000fec0003800000 */
[C---:B------:R-:W-:Y:S02]  /*0b50*/  LEA R13, R14.reuse, R11, 0x2 ;  /* 0x0000000b0e0d7211 */ /* 0x040fe400078e10ff */
[----:B------:R-:W-:-:S03]  /*0b60*/  IADD3 R14, PT, PT, R14, 0x80, RZ ;  /* 0x000000800e0e7810 */ /* 0x000fc60007ffe0ff */
[----:B------:R-:W0:Y:S04]  /*0b70*/  LDS R15, [R13] ;  /* 0x000000000d0f7984 */ /* 0x000e280000000800 */
[----:B------:R-:W1:Y:S04]  /*0b80*/  LDS R16, [R13+0x80] ;  /* 0x000080000d107984 */ /* 0x000e680000000800 */
[----:B------:R-:W2:Y:S04]  /*0b90*/  LDS R18, [R13+0x100] ;  /* 0x000100000d127984 */ /* 0x000ea80000000800 */
[----:B------:R-:W3:Y:S01]  /*0ba0*/  LDS R20, [R13+0x180] ;  /* 0x000180000d147984 */ /* 0x000ee20000000800 */
[----:B0-----:R-:W-:-:S04]  /*0bb0*/  FADD.FTZ R15, R4, R15 ;  /* 0x0000000f040f7221 */ /* 0x001fc80000010000 */
[----:B-1----:R-:W-:-:S04]  /*0bc0*/  FADD.FTZ R15, R15, R16 ;  /* 0x000000100f0f7221 */ /* 0x002fc80000010000 */
[----:B--2---:R-:W-:-:S04]  /*0bd0*/  FADD.FTZ R15, R15, R18 ;  /* 0x000000120f0f7221 */ /* 0x004fc80000010000 */
[----:B---3--:R-:W-:-:S07]  /*0be0*/  FADD.FTZ R4, R15, R20 ;  /* 0x000000140f047221 */ /* 0x008fce0000010000 */
.L_x_9:
[----:B------:R-:W-:Y:S05]  /*0bf0*/  @!P4 BRA `(.L_x_7) ;  /* 0x000000000028c947 */ /* 0x000fea0003800000 */
[----:B------:R-:W-:Y:S02]  /*0c00*/  LEA R14, R14, R11, 0x2 ;  /* 0x0000000b0e0e7211 */ /* 0x000fe400078e10ff */
[----:B------:R-:W-:-:S03]  /*0c10*/  ISETP.NE.AND P3, PT, R17, 0x1, PT ;  /* 0x000000011100780c */ /* 0x000fc60003f65270 */
[----:B------:R-:W0:Y:S02]  /*0c20*/  LDS R13, [R14] ;  /* 0x000000000e0d7984 */ /* 0x000e240000000800 */
[----:B0-----:R-:W-:-:S08]  /*0c30*/  FADD.FTZ R4, R4, R13 ;  /* 0x0000000d04047221 */ /* 0x001fd00000010000 */
[----:B------:R-:W-:Y:S05]  /*0c40*/  @!P3 BRA `(.L_x_7) ;  /* 0x000000000014b947 */ /* 0x000fea0003800000 */
[----:B------:R-:W-:Y:S01]  /*0c50*/  ISETP.NE.AND P3, PT, R17, 0x2, PT ;  /* 0x000000021100780c */ /* 0x000fe20003f65270 */
[----:B------:R-:W0:-:S12]  /*0c60*/  LDS R13, [R14+0x80] ;  /* 0x000080000e0d7984 */ /* 0x000e180000000800 */
[----:B------:R-:W1:Y:S01]  /*0c70*/  @P3 LDS R15, [R14+0x100] ;  /* 0x000100000e0f3984 */ /* 0x000e620000000800 */
[----:B0-----:R-:W-:-:S04]  /*0c80*/  FADD.FTZ R4, R4, R13 ;  /* 0x0000000d04047221 */ /* 0x001fc80000010000 */
[----:B-1----:R-:W-:-:S07]  /*0c90*/  @P3 FADD.FTZ R4, R4, R15 ;  /* 0x0000000f04043221 */ /* 0x002fce0000010000 */
.L_x_7:
[----:B------:R-:W-:Y:S01]  /*0ca0*/  UMOV UR4, URZ ;  /* 0x000000ff00047c82 */ /* 0x000fe20008000000 */
[----:B------:R-:W-:Y:S01]  /*0cb0*/  HFMA2 R26, -RZ, RZ, 0, 0 ;  /* 0x00000000ff1a7431 */ /* 0x000fe200000001ff */
[----:B------:R-:W-:Y:S06]  /*0cc0*/  @!P1 BRA `(.L_x_10) ;  /* 0x0000000000ac9947 */ /* 0x000fec0003800000 */
[----:B------:R-:W-:Y:S01]  /*0cd0*/  LEA R13, R12, R11, 0x2 ;  /* 0x0000000b0c0d7211 */ /* 0x000fe200078e10ff */
[----:B------:R-:W-:Y:S01]  /*0ce0*/  UMOV UR4, URZ ;  /* 0x000000ff00047c82 */ /* 0x000fe20008000000 */
[----:B------:R-:W-:Y:S02]  /*0cf0*/  LOP3.LUT R15, R8, 0xffffff0, RZ, 0xc0, !PT ;  /* 0x0ffffff0080f7812 */ /* 0x000fe400078ec0ff */
[----:B------:R-:W-:Y:S02]  /*0d00*/  MOV R26, RZ ;  /* 0x000000ff001a7202 */ /* 0x000fe40000000f00 */
[----:B------:R-:W-:Y:S02]  /*0d10*/  IADD3 R13, PT, PT, R13, 0x400, RZ ;  /* 0x000004000d0d7810 */ /* 0x000fe40007ffe0ff */
[----:B------:R-:W-:-:S07]  /*0d20*/  IADD3 R15, PT, PT, -R15, RZ, RZ ;  /* 0x000000ff0f0f7210 */ /* 0x000fce0007ffe1ff */
.L_x_11:
[----:B------:R-:W0:Y:S01]  /*0d30*/  LDS R21, [R13+-0x400] ;  /* 0xfffc00000d157984 */ /* 0x000e220000000800 */
[----:B------:R-:W-:Y:S01]  /*0d40*/  IADD3 R15, PT, PT, R15, 0x10, RZ ;  /* 0x000000100f0f7810 */ /* 0x000fe20007ffe0ff */
[----:B------:R-:W-:Y:S02]  /*0d50*/  UIADD3 UR4, UPT, UPT, UR4, 0x200, URZ ;  /* 0x0000020004047890 */ /* 0x000fe4000fffe0ff */
        /* <DEDUP_REMOVED lines=11> */
[----:B------:R-:W-:Y:S01]  /*0e10*/  LDS R24, [R13+0x200] ;  /* 0x000200000d187984 */ /* 0x000fe20000000800 */
[----:B-1----:R-:W-:-:S03]  /*0e20*/  FADD.FTZ R26, R26, R23 ;  /* 0x000000171a1a7221 */ /* 0x002fc60000010000 */
[----:B------:R-:W0:Y:S01]  /*0e30*/  LDS R21, [R13+0x100] ;  /* 0x000100000d157984 */ /* 0x000e220000000800 */
[----:B--2---:R-:W-:-:S03]  /*0e40*/  FADD.FTZ R25, R26, R25 ;  /* 0x000000191a197221 */ /* 0x004fc60000010000 */
[----:B------:R-:W1:Y:S01]  /*0e50*/  LDS R23, [R13+0x180] ;  /* 0x000180000d177984 */ /* 0x000e620000000800 */
[----:B---3--:R-:W-:-:S03]  /*0e60*/  FADD.FTZ R25, R25, R22 ;  /* 0x0000001619197221 */ /* 0x008fc60000010000 */
[----:B------:R-:W2:Y:S01]  /*0e70*/  LDS R22, [R13+0x280] ;  /* 0x000280000d167984 */ /* 0x000ea20000000800 */
[----:B----4-:R-:W-:-:S03]  /*0e80*/  FADD.FTZ R26, R25, R20 ;  /* 0x00000014191a7221 */ /* 0x010fc60000010000 */
[----:B------:R-:W3:Y:S01]  /*0e90*/  LDS R20, [R13+0x300] ;  /* 0x000300000d147984 */ /* 0x000ee20000000800 */
[----:B-----5:R-:W-:-:S03]  /*0ea0*/  FADD.FTZ R19, R26, R19 ;  /* 0x000000131a137221 */ /* 0x020fc60000010000 */
[----:B------:R4:W5:Y:S01]  /*0eb0*/  LDS R26, [R13+0x380] ;  /* 0x000380000d1a7984 */ /* 0x0009620000000800 */
[----:B------:R-:W-:-:S04]  /*0ec0*/  FADD.FTZ R19, R19, R14 ;  /* 0x0000000e13137221 */ /* 0x000fc80000010000 */
[----:B------:R-:W-:Y:S01]  /*0ed0*/  FADD.FTZ R18, R19, R18 ;  /* 0x0000001213127221 */ /* 0x000fe20000010000 */
[----:B----4-:R-:W-:-:S03]  /*0ee0*/  IADD3 R13, PT, PT, R13, 0x800, RZ ;  /* 0x000008000d0d7810 */ /* 0x010fc60007ffe0ff */
[----:B------:R-:W-:-:S04]  /*0ef0*/  FADD.FTZ R17, R18, R17 ;  /* 0x0000001112117221 */ /* 0x000fc80000010000 */
[----:B------:R-:W-:-:S04]  /*0f00*/  FADD.FTZ R16, R17, R16 ;  /* 0x0000001011107221 */ /* 0x000fc80000010000 */
[----:B0-----:R-:W-:-:S04]  /*0f10*/  FADD.FTZ R16, R16, R21 ;  /* 0x0000001510107221 */ /* 0x001fc80000010000 */
[----:B-1----:R-:W-:-:S04]  /*0f20*/  FADD.FTZ R23, R16, R23 ;  /* 0x0000001710177221 */ /* 0x002fc80000010000 */
[----:B------:R-:W-:-:S04]  /*0f30*/  FADD.FTZ R23, R23, R24 ;  /* 0x0000001817177221 */ /* 0x000fc80000010000 */
[----:B--2---:R-:W-:-:S04]  /*0f40*/  FADD.FTZ R23, R23, R22 ;  /* 0x0000001617177221 */ /* 0x004fc80000010000 */
[----:B---3--:R-:W-:-:S04]  /*0f50*/  FADD.FTZ R23, R23, R20 ;  /* 0x0000001417177221 */ /* 0x008fc80000010000 */
[----:B-----5:R-:W-:Y:S01]  /*0f60*/  FADD.FTZ R26, R23, R26 ;  /* 0x0000001a171a7221 */ /* 0x020fe20000010000 */
[----:B------:R-:W-:Y:S06]  /*0f70*/  @P1 BRA `(.L_x_11) ;  /* 0xfffffffc006c1947 */ /* 0x000fec000383ffff */
.L_x_10:
[----:B------:R-:W-:Y:S05]  /*0f80*/  @!P0 BRA `(.L_x_4) ;  /* 0x0000000000c88947 */ /* 0x000fea0003800000 */
[----:B------:R-:W-:Y:S02]  /*0f90*/  ISETP.GE.U32.AND P0, PT, R7, 0x8, PT ;  /* 0x000000080700780c */ /* 0x000fe40003f06070 */
[----:B------:R-:W-:-:S11]  /*0fa0*/  ISETP.NE.AND P1, PT, R3, RZ, PT ;  /* 0x000000ff0300720c */ /* 0x000fd60003f25270 */
[----:B------:R-:W-:Y:S05]  /*0fb0*/  @!P0 BRA `(.L_x_12) ;  /* 0x00000000004c8947 */ /* 0x000fea0003800000 */
[----:B------:R-:W-:Y:S01]  /*0fc0*/  IADD3 R14, PT, PT, R12, UR4, RZ ;  /* 0x000000040c0e7c10 */ /* 0x000fe2000fffe0ff */
[----:B------:R-:W-:-:S03]  /*0fd0*/  UIADD3 UR4, UPT, UPT, UR4, 0x100, URZ ;  /* 0x0000010004047890 */ /* 0x000fc6000fffe0ff */
[----:B------:R-:W-:-:S05]  /*0fe0*/  LEA R14, R14, R11, 0x2 ;  /* 0x0000000b0e0e7211 */ /* 0x000fca00078e10ff */
        /* <DEDUP_REMOVED lines=16> */
.L_x_12:
[----:B------:R-:W-:Y:S05]  /*10f0*/  @!P1 BRA `(.L_x_4) ;  /* 0x00000000006c9947 */ /* 0x000fea0003800000 */
[----:B------:R-:W-:Y:S02]  /*1100*/  ISETP.GE.U32.AND P0, PT, R3, 0x4, PT ;  /* 0x000000040300780c */ /* 0x000fe40003f06070 */
[----:B------:R-:W-:-:S04]  /*1110*/  LOP3.LUT R15, R8, 0x3, RZ, 0xc0, !PT ;  /* 0x00000003080f7812 */ /* 0x000fc800078ec0ff */
[----:B------:R-:W-:-:S07]  /*1120*/  ISETP.NE.AND P1, PT, R15, RZ, PT ;  /* 0x000000ff0f00720c */ /* 0x000fce0003f25270 */
[----:B------:R-:W-:Y:S06]  /*1130*/  @!P0 BRA `(.L_x_13) ;  /* 0x00000000002c8947 */ /* 0x000fec0003800000 */
[----:B------:R-:W-:Y:S01]  /*1140*/  IADD3 R14, PT, PT, R12, UR4, RZ ;  /* 0x000000040c0e7c10 */ /* 0x000fe2000fffe0ff */
[----:B------:R-:W-:-:S03]  /*1150*/  UIADD3 UR4, UPT, UPT, UR4, 0x80, URZ ;  /* 0x0000008004047890 */ /* 0x000fc6000fffe0ff */
[----:B------:R-:W-:-:S05]  /*1160*/  LEA R14, R14, R11, 0x2 ;  /* 0x0000000b0e0e7211 */ /* 0x000fca00078e10ff */
        /* <DEDUP_REMOVED lines=8> */
.L_x_13:
[----:B------:R-:W-:Y:S05]  /*11f0*/  @!P1 BRA `(.L_x_4) ;  /* 0x00000000002c9947 */ /* 0x000fea0003800000 */
[----:B------:R-:W-:Y:S02]  /*1200*/  IADD3 R14, PT, PT, R12, UR4, RZ ;  /* 0x000000040c0e7c10 */ /* 0x000fe4000fffe0ff */
[----:B------:R-:W-:Y:S02]  /*1210*/  ISETP.NE.AND P0, PT, R15, 0x1, PT ;  /* 0x000000010f00780c */ /* 0x000fe40003f05270 */
[----:B------:R-:W-:-:S05]  /*1220*/  LEA R14, R14, R11, 0x2 ;  /* 0x0000000b0e0e7211 */ /* 0x000fca00078e10ff */
[----:B------:R-:W0:Y:S02]  /*1230*/  LDS R13, [R14] ;  /* 0x000000000e0d7984 */ /* 0x000e240000000800 */
[----:B0-----:R-:W-:-:S04]  /*1240*/  FADD.FTZ R26, R26, R13 ;  /* 0x0000000d1a1a7221 */ /* 0x001fc80000010000 */
[----:B------:R-:W-:Y:S05]  /*1250*/  @!P0 BRA `(.L_x_4) ;  /* 0x0000000000148947 */ /* 0x000fea0003800000 */
[----:B------:R-:W-:Y:S01]  /*1260*/  ISETP.NE.AND P0, PT, R15, 0x2, PT ;  /* 0x000000020f00780c */ /* 0x000fe20003f05270 */
[----:B------:R-:W0:-:S12]  /*1270*/  LDS R13, [R14+0x80] ;  /* 0x000080000e0d7984 */ /* 0x000e180000000800 */
[----:B------:R-:W1:Y:S01]  /*1280*/  @P0 LDS R15, [R14+0x100] ;  /* 0x000100000e0f0984 */ /* 0x000e620000000800 */
[----:B0-----:R-:W-:-:S04]  /*1290*/  FADD.FTZ R26, R26, R13 ;  /* 0x0000000d1a1a7221 */ /* 0x001fc80000010000 */
[----:B-1----:R-:W-:-:S07]  /*12a0*/  @P0 FADD.FTZ R26, R26, R15 ;  /* 0x0000000f1a1a0221 */ /* 0x002fce0000010000 */
.L_x_4:
[----:B------:R-:W-:Y:S05]  /*12b0*/  BSYNC.RECONVERGENT B0 ;  /* 0x0000000000007941 */ /* 0x000fea0003800200 */
.L_x_3:
[----:B0-----:R-:W0:Y:S01]  /*12c0*/  SHFL.BFLY PT, R14, R5, 0x10, 0x1f ;  /* 0x0e001f00050e7f89 */ /* 0x001e2200000e0000 */
[----:B------:R-:W-:Y:S03]  /*12d0*/  BSSY.RECONVERGENT B0, `(.L_x_14) ;  /* 0x00000d9000007945 */ /* 0x000fe60003800200 */
[----:B------:R-:W1:Y:S01]  /*12e0*/  SHFL.BFLY PT, R13, R6, 0x10, 0x1f ;  /* 0x0e001f00060d7f89 */ /* 0x000e6200000e0000 */
[----:B------:R-:W-:Y:S01]  /*12f0*/  BAR.SYNC.DEFER_BLOCKING 0x0 ;  /* 0x0000000000007b1d */ /* 0x000fe20000010000 */
[----:B0-----:R-:W-:Y:S01]  /*1300*/  FADD.FTZ R14, R5, R14 ;  /* 0x0000000e050e7221 */ /* 0x001fe20000010000 */
[----:B-1----:R-:W-:-:S04]  /*1310*/  FADD.FTZ R17, R6, R13 ;  /* 0x0000000d06117221 */ /* 0x002fc80000010000 */
[----:B------:R-:W0:Y:S04]  /*1320*/  SHFL.BFLY PT, R13, R14, 0x8, 0x1f ;  /* 0x0d001f000e0d7f89 */ /* 0x000e2800000e0000 */
[----:B------:R-:W1:Y:S01]  /*1330*/  SHFL.BFLY PT, R16, R17, 0x8, 0x1f ;  /* 0x0d001f0011107f89 */ /* 0x000e6200000e0000 */
        /* <DEDUP_REMOVED lines=19> */
[----:B0-----:R-:W-:Y:S01]  /*1470*/  HFMA2 R10, -RZ, RZ, 0, 0 ;  /* 0x00000000ff0a7431 */ /* 0x001fe200000001ff */
[----:B------:R-:W-:Y:S02]  /*1480*/  ISETP.NE.AND P0, PT, R7, RZ, PT ;  /* 0x000000ff0700720c */ /* 0x000fe40003f05270 */
[----:B------:R-:W-:-:S09]  /*1490*/  MOV R5, RZ ;  /* 0x000000ff00057202 */ /* 0x000fd20000000f00 */
[----:B------:R-:W-:Y:S05]  /*14a0*/  @!P1 BRA `(.L_x_16) ;  /* 0x0000000000a89947 */ /* 0x000fea0003800000 */
[----:B------:R-:W-:Y:S02]  /*14b0*/  LOP3.LUT R9, R8, 0xffffff0, RZ, 0xc0, !PT ;  /* 0x0ffffff008097812 */ /* 0x000fe400078ec0ff */
[----:B------:R-:W-:Y:S02]  /*14c0*/  IADD3 R6, PT, PT, R11, 0x400, RZ ;  /* 0x000004000b067810 */ /* 0x000fe40007ffe0ff */
[----:B------:R-:W-:Y:S02]  /*14d0*/  MOV R5, RZ ;  /* 0x000000ff00057202 */ /* 0x000fe40000000f00 */
[----:B------:R-:W-:Y:S02]  /*14e0*/  MOV R10, RZ ;  /* 0x000000ff000a7202 */ /* 0x000fe40000000f00 */
[----:B------:R-:W-:-:S07]  /*14f0*/  IADD3 R9, PT, PT, -R9, RZ, RZ ;  /* 0x000000ff09097210 */ /* 0x000fce0007ffe1ff */
.L_x_17:
        /* <DEDUP_REMOVED lines=37> */
.L_x_16:
        /* <DEDUP_REMOVED lines=22> */
.L_x_19:
        /* <DEDUP_REMOVED lines=15> */
.L_x_20:
        /* <DEDUP_REMOVED lines=11> */
.L_x_18:
        /* <DEDUP_REMOVED lines=9> */
.L_x_22:
        /* <DEDUP_REMOVED lines=37> */
.L_x_21:
        /* <DEDUP_REMOVED lines=23> */
.L_x_23:
        /* <DEDUP_REMOVED lines=16> */
.L_x_24:
        /* <DEDUP_REMOVED lines=12> */
.L_x_15:
[----:B------:R-:W-:Y:S05]  /*2060*/  BSYNC.RECONVERGENT B0 ;  /* 0x0000000000007941 */ /* 0x000fea0003800200 */
.L_x_14:
[----:B------:R-:W-:Y:S01]  /*2070*/  BAR.SYNC.DEFER_BLOCKING 0x0 ;  /* 0x0000000000007b1d */ /* 0x000fe20000010000 */
[----:B------:R-:W-:-:S13]  /*2080*/  ISETP.NE.AND P0, PT, R0, RZ, PT ;  /* 0x000000ff0000720c */ /* 0x000fda0003f05270 */
[----:B------:R-:W-:Y:S05]  /*2090*/  @P0 EXIT ;  /* 0x000000000000094d */ /* 0x000fea0003800000 */
[----:B------:R-:W1:Y:S08]  /*20a0*/  LDC R7, c[0x0][0x370] ;  /* 0x0000dc00ff077b82 */ /* 0x000e700000000800 */
[----:B0-----:R-:W0:Y:S01]  /*20b0*/  LDC.64 R8, c[0x0][0x398] ;  /* 0x0000e600ff087b82 */ /* 0x001e220000000a00 */
[C---:B-1----:R-:W-:Y:S01]  /*20c0*/  IADD3 R7, PT, PT, R2.reuse, R7, RZ ;  /* 0x0000000702077210 */ /* 0x042fe20007ffe0ff */
[----:B0-----:R-:W-:-:S04]  /*20d0*/  IMAD.WIDE.U32 R2, R2, 0x8, R8 ;  /* 0x0000000802027825 */ /* 0x001fc800078e0008 */
[----:B------:R-:W-:Y:S01]  /*20e0*/  IMAD.WIDE.U32 R8, R7, 0x8, R8 ;  /* 0x0000000807087825 */ /* 0x000fe200078e0008 */
[----:B------:R-:W-:Y:S04]  /*20f0*/  STG.E desc[UR6][R2.64], R4 ;  /* 0x0000000402007986 */ /* 0x000fe8000c101906 */
[----:B------:R-:W-:Y:S04]  /*2100*/  STG.E desc[UR6][R2.64+0x4], R26 ;  /* 0x0000041a02007986 */ /* 0x000fe8000c101906 */
[----:B------:R-:W-:Y:S04]  /*2110*/  STG.E desc[UR6][R8.64], R5 ;  /* 0x0000000508007986 */ /* 0x000fe8000c101906 */
[----:B------:R-:W-:Y:S01]  /*2120*/  STG.E desc[UR6][R8.64+0x4], R6 ;  /* 0x0000040608007986 */ /* 0x000fe2000c101906 */
[----:B------:R-:W-:Y:S05]  /*2130*/  EXIT ;  /* 0x000000000000794d */ /* 0x000fea0003800000 */
.L_x_25:
[----:B------:R-:W-:-:S00]  /*2140*/  BRA `(.L_x_25) ;  /* 0xfffffffc00fc7947 */ /* 0x000fc0000383ffff */
[----:B------:R-:W-:-:S00]  /*2150*/  NOP ;  /* 0x0000000000007918 */ /* 0x000fc00000000000 */
        /* <DEDUP_REMOVED lines=10> */
.L_x_82:


//--------------------- .text._ZN17fastertransformer37int8WeightPerChannelLdkMultiplicationILi2ELi2EEEvPK5char4PKNS_5half4EPKfPvi --------------------------
	.section	.text._ZN17fastertransformer37int8WeightPerChannelLdkMultiplicationILi2ELi2EEEvPK5char4PKNS_5half4EPKfPvi,"ax",@progbits
	.align	128
        .global         _ZN17fastertransformer37int8WeightPerChannelLdkMultiplicationILi2ELi2EEEvPK5char4PKNS_5half4EPKfPvi
        .type           _ZN17fastertransformer37int8WeightPerChannelLdkMultiplicationILi2ELi2EEEvPK5char4PKNS_5half4EPKfPvi,@function
        .size           _ZN17fastertransformer37int8WeightPerChannelLdkMultiplicationILi2ELi2EEEvPK5char4PKNS_5half4EPKfPvi,(.L_x_83 - _ZN17fastertransformer37int8WeightPerChannelLdkMultiplicationILi2ELi2EEEvPK5char4PKNS_5half4EPKfPvi)
        .other          _ZN17fastertransformer37int8WeightPerChannelLdkMultiplicationILi2ELi2EEEvPK5char4PKNS_5half4EPKfPvi,@"STO_CUDA_ENTRY STV_DEFAULT"
_ZN17fastertransformer37int8WeightPerChannelLdkMultiplicationILi2ELi2EEEvPK5char4PKNS_5half4EPKfPvi:
.text._ZN17fastertransformer37int8WeightPerChannelLdkMultiplicationILi2ELi2EEEvPK5char4PKNS_5half4EPKfPvi:
        /* <DEDUP_REMOVED lines=12> */
[----:B------:R-:W0:Y:S01]  /*00c0*/  LDC R13, c[0x0][0x360] ;  /* 0x0000d800ff0d7b82 */ /* 0x000e220000000800 */
[----:B------:R-:W-:Y:S01]  /*00d0*/  IMAD R12, R9, R11, RZ ;  /* 0x0000000b090c7224 */ /* 0x000fe200078e02ff */
[----:B------:R-:W-:Y:S02]  /*00e0*/  MOV R8, RZ ;  /* 0x000000ff00087202 */ /* 0x000fe40000000f00 */
[----:B------:R-:W-:Y:S02]  /*00f0*/  MOV R14, R10 ;  /* 0x0000000a000e7202 */ /* 0x000fe40000000f00 */
[----:B------:R-:W-:-:S07]  /*0100*/  SHF.L.U32 R12, R12, 0x1, RZ ;  /* 0x000000010c0c7819 */ /* 0x000fce00000006ff */
.L_x_28:
[----:B------:R-:W1:Y:S01]  /*0110*/  LDC.64 R4, c[0x0][0x388] ;  /* 0x0000e200ff047b82 */ /* 0x000e620000000a00 */
[----:B------:R-:W-:Y:S02]  /*0120*/  SHF.R.S32.HI R3, RZ, 0x1f, R14 ;  /* 0x0000001fff037819 */ /* 0x000fe4000001140e */
[----:B------:R-:W-:-:S04]  /*0130*/  IADD3 R2, P0, PT, R12, R14, RZ ;  /* 0x0000000e0c027210 */ /* 0x000fc80007f1e0ff */
[----:B------:R-:W-:Y:S02]  /*0140*/  LEA.HI.X.SX32 R3, R12, R3, 0x1, P0 ;  /* 0x000000030c037211 */ /* 0x000fe400000f0eff */
[----:B------:R-:W-:-:S04]  /*0150*/  LEA R24, P0, R2, UR4, 0x2 ;  /* 0x0000000402187c11 */ /* 0x000fc8000f8010ff */
[----:B------:R-:W-:-:S03]  /*0160*/  LEA.HI.X R25, R2, UR5, R3, 0x2, P0 ;  /* 0x0000000502197c11 */ /* 0x000fc600080f1403 */
[----:B------:R-:W-:Y:S02]  /*0170*/  IMAD.WIDE.U32 R2, R11, 0x4, R24 ;  /* 0x000000040b027825 */ /* 0x000fe400078e0018 */
[----:B------:R-:W2:Y:S04]  /*0180*/  LDG.E R29, desc[UR6][R24.64] ;  /* 0x00000006181d7981 */ /* 0x000ea8000c1e1900 */
[----:B------:R3:W4:Y:S01]  /*0190*/  LDG.E R15, desc[UR6][R2.64] ;  /* 0x00000006020f7981 */ /* 0x000722000c1e1900 */
[----:B-1----:R-:W-:-:S05]  /*01a0*/  IMAD.WIDE R4, R14, 0x8, R4 ;  /* 0x000000080e047825 */ /* 0x002fca00078e0204 */
[----:B------:R-:W5:Y:S01]  /*01b0*/  LDG.E.U16 R17, desc[UR6][R4.64+0x4] ;  /* 0x0000040604117981 */ /* 0x000f62000c1e1500 */
[----:B---3--:R-:W-:-:S03]  /*01c0*/  IMAD.WIDE R2, R11, 0x8, R4 ;  /* 0x000000080b027825 */ /* 0x008fc600078e0204 */
[----:B------:R-:W5:Y:S04]  /*01d0*/  LDG.E.U16 R18, desc[UR6][R4.64+0x6] ;  /* 0x0000060604127981 */ /* 0x000f68000c1e1500 */
[----:B------:R-:W3:Y:S04]  /*01e0*/  LDG.E.U16 R21, desc[UR6][R2.64+0x4] ;  /* 0x0000040602157981 */ /* 0x000ee8000c1e1500 */
[----:B------:R-:W3:Y:S04]  /*01f0*/  LDG.E.U16 R26, desc[UR6][R2.64+0x6] ;  /* 0x00000606021a7981 */ /* 0x000ee8000c1e1500 */
[----:B------:R-:W3:Y:S04]  /*0200*/  LDG.E.U16 R19, desc[UR6][R4.64] ;  /* 0x0000000604137981 */ /* 0x000ee8000c1e1500 */
[----:B------:R1:W3:Y:S04]  /*0210*/  LDG.E.U16 R16, desc[UR6][R4.64+0x2] ;  /* 0x0000020604107981 */ /* 0x0002e8000c1e1500 */
[----:B------:R-:W3:Y:S04]  /*0220*/  LDG.E.U16 R23, desc[UR6][R2.64] ;  /* 0x0000000602177981 */ /* 0x000ee8000c1e1500 */
[----:B------:R3:W3:Y:S01]  /*0230*/  LDG.E.U16 R20, desc[UR6][R2.64+0x2] ;  /* 0x0000020602147981 */ /* 0x0006e2000c1e1500 */
[----:B0-----:R-:W-:-:S04]  /*0240*/  IADD3 R14, PT, PT, R13, R14, RZ ;  /* 0x0000000e0d0e7210 */ /* 0x001fc80007ffe0ff */
[----:B------:R-:W-:Y:S01]  /*0250*/  ISETP.GE.AND P0, PT, R14, R11, PT ;  /* 0x0000000b0e00720c */ /* 0x000fe20003f06270 */
[----:B--2---:R-:W-:Y:S08]  /*0260*/  I2F.F16.S8 R25, R29 ;  /* 0x0000001d00197306 */ /* 0x004ff00000000c00 */
[----:B------:R-:W-:Y:S08]  /*0270*/  I2F.F16.S8 R22, R29.B1 ;  /* 0x1000001d00167306 */ /* 0x000ff00000000c00 */
[----:B------:R-:W-:Y:S08]  /*0280*/  I2F.F16.S8 R24, R29.B2 ;  /* 0x2000001d00187306 */ /* 0x000ff00000000c00 */
[----:B------:R-:W0:Y:S08]  /*0290*/  I2F.F16.S8 R29, R29.B3 ;  /* 0x3000001d001d7306 */ /* 0x000e300000000c00 */
[----:B----4-:R-:W-:Y:S08]  /*02a0*/  I2F.F16.S8 R28, R15.B2 ;  /* 0x2000000f001c7306 */ /* 0x010ff00000000c00 */
[----:B-1----:R-:W1:Y:S08]  /*02b0*/  I2F.F16.S8 R4, R15.B3 ;  /* 0x3000000f00047306 */ /* 0x002e700000000c00 */
[----:B------:R-:W-:Y:S08]  /*02c0*/  I2F.F16.S8 R27, R15 ;  /* 0x0000000f001b7306 */ /* 0x000ff00000000c00 */
[----:B------:R-:W2:Y:S01]  /*02d0*/  I2F.F16.S8 R5, R15.B1 ;  /* 0x1000000f00057306 */ /* 0x000ea20000000c00 */
[----:B-----5:R-:W-:-:S02]  /*02e0*/  PRMT R17, R17, 0x5410, R18 ;  /* 0x0000541011117816 */ /* 0x020fc40000000012 */
[----:B0-----:R-:W-:Y:S02]  /*02f0*/  PRMT R24, R24, 0x5410, R29 ;  /* 0x0000541018187816 */ /* 0x001fe4000000001d */
[----:B---3--:R-:W-:Y:S02]  /*0300*/  PRMT R21, R21, 0x5410, R26 ;  /* 0x0000541015157816 */ /* 0x008fe4000000001a */
[----:B-1----:R-:W-:Y:S01]  /*0310*/  PRMT R4, R28, 0x5410, R4 ;  /* 0x000054101c047816 */ /* 0x002fe20000000004 */
[-C--:B------:R-:W-:Y:S01]  /*0320*/  HMUL2 R2, R17, R24.reuse ;  /* 0x0000001811027232 */ /* 0x080fe20000000000 */
[----:B------:R-:W-:Y:S01]  /*0330*/  PRMT R16, R19, 0x5410, R16 ;  /* 0x0000541013107816 */ /* 0x000fe20000000010 */
[----:B------:R-:W-:Y:S01]  /*0340*/  HFMA2 R3, R21, R24, -RZ ;  /* 0x0000001815037231 */ /* 0x000fe200001000ff */
[----:B------:R-:W-:Y:S01]  /*0350*/  PRMT R20, R23, 0x5410, R20 ;  /* 0x0000541017147816 */ /* 0x000fe20000000014 */
[-C--:B------:R-:W-:Y:S01]  /*0360*/  HMUL2 R17, R17, R4.reuse ;  /* 0x0000000411117232 */ /* 0x080fe20000000000 */
[----:B------:R-:W-:Y:S01]  /*0370*/  PRMT R25, R25, 0x5410, R22 ;  /* 0x0000541019197816 */ /* 0x000fe20000000016 */
[----:B------:R-:W-:Y:S01]  /*0380*/  HFMA2 R4, R21, R4, -RZ ;  /* 0x0000000415047231 */ /* 0x000fe200001000ff */
[----:B--2---:R-:W-:-:S03]  /*0390*/  PRMT R5, R27, 0x5410, R5 ;  /* 0x000054101b057816 */ /* 0x004fc60000000005 */
[-C--:B------:R-:W-:Y:S02]  /*03a0*/  HFMA2 R2, R16, R25.reuse, R2 ;  /* 0x0000001910027231 */ /* 0x080fe40000000002 */
[----:B------:R-:W-:Y:S02]  /*03b0*/  HFMA2 R3, R20, R25, R3 ;  /* 0x0000001914037231 */ /* 0x000fe40000000003 */
[-C--:B------:R-:W-:Y:S02]  /*03c0*/  HFMA2 R17, R16, R5.reuse, R17 ;  /* 0x0000000510117231 */ /* 0x080fe40000000011 */
[----:B------:R-:W-:Y:S02]  /*03d0*/  HFMA2 R20, R20, R5, R4 ;  /* 0x0000000514147231 */ /* 0x000fe40000000004 */
[----:B------:R-:W-:Y:S02]  /*03e0*/  HADD2 R2, R2.H0_H0, R2.H1_H1 ;  /* 0x3000000202027230 */ /* 0x000fe40000000800 */
[----:B------:R-:W-:-:S02]  /*03f0*/  HADD2 R4, R3.H0_H0, R3.H1_H1 ;  /* 0x3000000303047230 */ /* 0x000fc40000000800 */
[----:B------:R-:W-:Y:S02]  /*0400*/  HADD2 R17, R17.H0_H0, R17.H1_H1 ;  /* 0x3000001111117230 */ /* 0x000fe40000000800 */
[----:B------:R-:W-:Y:S02]  /*0410*/  HADD2 R20, R20.H0_H0, R20.H1_H1 ;  /* 0x3000001414147230 */ /* 0x000fe40000000800 */
[----:B------:R-:W-:Y:S02]  /*0420*/  HADD2.F32 R3, -RZ, R2.H0_H0 ;  /* 0x20000002ff037230 */ /* 0x000fe40000004100 */
[----:B------:R-:W-:Y:S02]  /*0430*/  HADD2.F32 R5, -RZ, R4.H0_H0 ;  /* 0x20000004ff057230 */ /* 0x000fe40000004100 */
[----:B------:R-:W-:Y:S02]  /*0440*/  HADD2.F32 R2, -RZ, R17.H0_H0 ;  /* 0x20000011ff027230 */ /* 0x000fe40000004100 */
[----:B------:R-:W-:-:S02]  /*0450*/  HADD2.F32 R15, -RZ, R20.H0_H0 ;  /* 0x20000014ff0f7230 */ /* 0x000fc40000004100 */
[----:B------:R-:W-:Y:S01]  /*0460*/  FADD.FTZ R8, R3, R8 ;  /* 0x0000000803087221 */ /* 0x000fe20000010000 */
[----:B------:R-:W-:Y:S01]  /*0470*/  FADD.FTZ R6, R5, R6 ;  /* 0x0000000605067221 */ /* 0x000fe20000010000 */
[----:B------:R-:W-:Y:S01]  /*0480*/  FADD.FTZ R7, R2, R7 ;  /* 0x0000000702077221 */ /* 0x000fe20000010000 */
[----:B------:R-:W-:Y:S01]  /*0490*/  FADD.FTZ R0, R15, R0 ;  /* 0x000000000f007221 */ /* 0x000fe20000010000 */
[----:B------:R-:W-:Y:S06]  /*04a0*/  @!P0 BRA `(.L_x_28) ;  /* 0xfffffffc00188947 */ /* 0x000fec000383ffff */
.L_x_27:
[----:B------:R-:W-:Y:S05]  /*04b0*/  BSYNC.RECONVERGENT B0 ;  /* 0x0000000000007941 */ /* 0x000fea0003800200 */
.L_x_26:
[----:B------:R-:W0:Y:S01]  /*04c0*/  SHFL.BFLY PT, R3, R8, 0x10, 0x1f ;  /* 0x0e001f0008037f89 */ /* 0x000e2200000e0000 */
[----:B------:R-:W-:Y:S03]  /*04d0*/  BSSY.RECONVERGENT B0, `(.L_x_29) ;  /* 0x00000e8000007945 */ /* 0x000fe60003800200 */
[----:B------:R-:W1:Y:S01]  /*04e0*/  SHFL.BFLY PT, R2, R7, 0x10, 0x1f ;  /* 0x0e001f0007027f89 */ /* 0x000e6200000e0000 */
[----:B------:R-:W2:Y:S01]  /*04f0*/  S2R R18, SR_TID.Y ;  /* 0x0000000000127919 */ /* 0x000ea20000002200 */
[----:B0-----:R-:W-:Y:S01]  /*0500*/  FADD.FTZ R3, R8, R3 ;  /* 0x0000000308037221 */ /* 0x001fe20000010000 */
[----:B-1----:R-:W-:-:S04]  /*0510*/  FADD.FTZ R11, R7, R2 ;  /* 0x00000002070b7221 */ /* 0x002fc80000010000 */
[----:B------:R-:W0:Y:S04]  /*0520*/  SHFL.BFLY PT, R2, R3, 0x8, 0x1f ;  /* 0x0d001f0003027f89 */ /* 0x000e2800000e0000 */
[----:B------:R-:W1:Y:S01]  /*0530*/  SHFL.BFLY PT, R4, R11, 0x8, 0x1f ;  /* 0x0d001f000b047f89 */ /* 0x000e6200000e0000 */
[----:B0-----:R-:W-:Y:S02]  /*0540*/  FADD.FTZ R2, R3, R2 ;  /* 0x0000000203027221 */ /* 0x001fe40000010000 */
[----:B------:R-:W2:Y:S01]  /*0550*/  S2R R3, SR_TID.Z ;  /* 0x0000000000037919 */ /* 0x000ea20000002300 */
[----:B-1----:R-:W-:Y:S02]  /*0560*/  FADD.FTZ R12, R11, R4 ;  /* 0x000000040b0c7221 */ /* 0x002fe40000010000 */
[----:B------:R-:W0:Y:S04]  /*0570*/  SHFL.BFLY PT, R5, R2, 0x4, 0x1f ;  /* 0x0c801f0002057f89 */ /* 0x000e2800000e0000 */
[----:B------:R-:W1:Y:S01]  /*0580*/  SHFL.BFLY PT, R13, R12, 0x4, 0x1f ;  /* 0x0c801f000c0d7f89 */ /* 0x000e6200000e0000 */
[----:B------:R-:W3:Y:S01]  /*0590*/  S2R R11, SR_CgaCtaId ;  /* 0x00000000000b7919 */ /* 0x000ee20000008800 */
[----:B0-----:R-:W-:Y:S01]  /*05a0*/  FADD.FTZ R5, R2, R5 ;  /* 0x0000000502057221 */ /* 0x001fe20000010000 */
[----:B-1----:R-:W-:-:S04]  /*05b0*/  FADD.FTZ R14, R12, R13 ;  /* 0x0000000d0c0e7221 */ /* 0x002fc80000010000 */
[----:B------:R-:W0:Y:S01]  /*05c0*/  SHFL.BFLY PT, R4, R5, 0x2, 0x1f ;  /* 0x0c401f0005047f89 */ /* 0x000e2200000e0000 */
[----:B------:R-:W1:Y:S01]  /*05d0*/  LDC R13, c[0x0][0x360] ;  /* 0x0000d800ff0d7b82 */ /* 0x000e620000000800 */
[----:B------:R-:W2:Y:S01]  /*05e0*/  LDCU UR4, c[0x0][0x364] ;  /* 0x00006c80ff0477ac */ /* 0x000ea20008000800 */
[----:B------:R-:W-:Y:S01]  /*05f0*/  MOV R12, 0x400 ;  /* 0x00000400000c7802 */ /* 0x000fe20000000f00 */
[----:B------:R-:W4:Y:S03]  /*0600*/  SHFL.BFLY PT, R15, R14, 0x2, 0x1f ;  /* 0x0c401f000e0f7f89 */ /* 0x000f2600000e0000 */
[----:B---3--:R-:W-:Y:S01]  /*0610*/  LEA R12, R11, R12, 0x18 ;  /* 0x0000000c0b0c7211 */ /* 0x008fe200078ec0ff */
[----:B--2---:R-:W-:Y:S02]  /*0620*/  IMAD R2, R3, UR4, R18 ;  /* 0x0000000403027c24 */ /* 0x004fe4000f8e0212 */
[----:B0-----:R-:W-:-:S02]  /*0630*/  FADD.FTZ R4, R5, R4 ;  /* 0x0000000405047221 */ /* 0x001fc40000010000 */
[----:B-1----:R-:W-:Y:S02]  /*0640*/  IMAD R3, R2, R13, R10 ;  /* 0x0000000d02037224 */ /* 0x002fe400078e020a */
[----:B----4-:R-:W-:Y:S02]  /*0650*/  FADD.FTZ R16, R14, R15 ;  /* 0x0000000f0e107221 */ /* 0x010fe40000010000 */
[----:B------:R-:W0:Y:S01]  /*0660*/  SHFL.BFLY PT, R15, R4, 0x1, 0x1f ;  /* 0x0c201f00040f7f89 */ /* 0x000e2200000e0000 */
[C---:B------:R-:W-:Y:S02]  /*0670*/  ISETP.NE.AND P2, PT, R3.reuse, RZ, PT ;  /* 0x000000ff0300720c */ /* 0x040fe40003f45270 */
[----:B------:R-:W-:Y:S01]  /*0680*/  LEA R11, R3, R12, 0x2 ;  /* 0x0000000c030b7211 */ /* 0x000fe200078e10ff */
[----:B------:R-:W1:Y:S03]  /*0690*/  SHFL.BFLY PT, R17, R16, 0x1, 0x1f ;  /* 0x0c201f0010117f89 */ /* 0x000e6600000e0000 */
[C---:B------:R-:W-:Y:S01]  /*06a0*/  LEA R5, R13.reuse, R11, 0x2 ;  /* 0x0000000b0d057211 */ /* 0x040fe200078e10ff */
[----:B0-----:R-:W-:Y:S01]  /*06b0*/  FADD.FTZ R14, R4, R15 ;  /* 0x0000000f040e7221 */ /* 0x001fe20000010000 */
[----:B------:R-:W-:Y:S01]  /*06c0*/  IADD3 R4, PT, PT, R13, -0x1, RZ ;  /* 0xffffffff0d047810 */ /* 0x000fe20007ffe0ff */
[----:B-1----:R-:W-:-:S03]  /*06d0*/  FADD.FTZ R18, R16, R17 ;  /* 0x0000001110127221 */ /* 0x002fc60000010000 */
[----:B------:R0:W-:Y:S01]  /*06e0*/  STS [R11], R14 ;  /* 0x0000000e0b007388 */ /* 0x0001e20000000800 */
[----:B------:R-:W-:-:S03]  /*06f0*/  LEA.HI R4, R4, 0x1, RZ, 0x1b ;  /* 0x0000000104047811 */ /* 0x000fc600078fd8ff */
[----:B------:R0:W-:Y:S01]  /*0700*/  STS [R5], R18 ;  /* 0x0000001205007388 */ /* 0x0001e20000000800 */
[C---:B------:R-:W-:Y:S02]  /*0710*/  LOP3.LUT R3, R4.reuse, 0xf, RZ, 0xc0, !PT ;  /* 0x0000000f04037812 */ /* 0x040fe400078ec0ff */
[----:B------:R-:W-:Y:S01]  /*0720*/  LOP3.LUT R2, R4, 0x7, RZ, 0xc0, !PT ;  /* 0x0000000704027812 */ /* 0x000fe200078ec0ff */
[----:B------:R-:W-:Y:S06]  /*0730*/  BAR.SYNC.DEFER_BLOCKING 0x0 ;  /* 0x0000000000007b1d */ /* 0x000fec0000010000 */
[----:B------:R-:W-:Y:S05]  /*0740*/  @P2 BRA `(.L_x_30) ;  /* 0x0000000c00002947 */ /* 0x000fea0003800000 */
[----:B------:R-:W-:Y:S01]  /*0750*/  ISETP.GE.U32.AND P1, PT, R13, 0x1e1, PT ;  /* 0x000001e10d00780c */ /* 0x000fe20003f26070 */
[----:B------:R-:W-:Y:S01]  /*0760*/  HFMA2 R15, -RZ, RZ, 0, 0 ;  /* 0x00000000ff0f7431 */ /* 0x000fe200000001ff */
        /* <DEDUP_REMOVED lines=8> */
.L_x_32:
[----:B------:R-:W1:Y:S01]  /*07f0*/  LDS R23, [R7+-0x400] ;  /* 0xfffc000007177984 */ /* 0x000e620000000800 */
[----:B------:R-:W-:Y:S02]  /*0800*/  IADD3 R16, PT, PT, R16, 0x10, RZ ;  /* 0x0000001010107810 */ /* 0x000fe40007ffe0ff */
[----:B------:R-:W-:Y:S01]  /*0810*/  IADD3 R15, PT, PT, R15, 0x200, RZ ;  /* 0x000002000f0f7810 */ /* 0x000fe20007ffe0ff */
[----:B------:R-:W2:Y:S01]  /*0820*/  LDS R24, [R7+-0x380] ;  /* 0xfffc800007187984 */ /* 0x000ea20000000800 */
[----:B------:R-:W-:-:S03]  /*0830*/  ISETP.NE.AND P3, PT, R16, RZ, PT ;  /* 0x000000ff1000720c */ /* 0x000fc60003f65270 */
[----:B------:R-:W3:Y:S04]  /*0840*/  LDS R25, [R7+-0x300] ;  /* 0xfffd000007197984 */ /* 0x000ee80000000800 */
[----:B------:R-:W4:Y:S04]  /*0850*/  LDS R22, [R7+-0x280] ;  /* 0xfffd800007167984 */ /* 0x000f280000000800 */
[----:B------:R-:W5:Y:S04]  /*0860*/  LDS R21, [R7+-0x200] ;  /* 0xfffe000007157984 */ /* 0x000f680000000800 */
[----:B------:R-:W5:Y:S04]  /*0870*/  LDS R20, [R7+-0x180] ;  /* 0xfffe800007147984 */ /* 0x000f680000000800 */
[----:B0-----:R-:W0:Y:S04]  /*0880*/  LDS R14, [R7+-0x100] ;  /* 0xffff0000070e7984 */ /* 0x001e280000000800 */
[----:B------:R-:W0:Y:S04]  /*0890*/  LDS R19, [R7+-0x80] ;  /* 0xffff800007137984 */ /* 0x000e280000000800 */
[----:B------:R-:W0:Y:S04]  /*08a0*/  LDS R18, [R7] ;  /* 0x0000000007127984 */ /* 0x000e280000000800 */
        /* <DEDUP_REMOVED lines=10> */
[----:B------:R-:W5:Y:S01]  /*0950*/  LDS R21, [R7+0x300] ;  /* 0x0003000007157984 */ /* 0x000f620000000800 */
[----:B------:R-:W-:-:S03]  /*0960*/  FADD.FTZ R25, R25, R20 ;  /* 0x0000001419197221 */ /* 0x000fc60000010000 */
[----:B------:R0:W5:Y:S02]  /*0970*/  LDS R20, [R7+0x380] ;  /* 0x0003800007147984 */ /* 0x0001640000000800 */
[----:B0-----:R-:W-:-:S04]  /*0980*/  FADD.FTZ R14, R25, R14 ;  /* 0x0000000e190e7221 */ /* 0x001fc80000010000 */
[----:B------:R-:W-:Y:S01]  /*0990*/  FADD.FTZ R19, R14, R19 ;  /* 0x000000130e137221 */ /* 0x000fe20000010000 */
[----:B------:R-:W-:-:S03]  /*09a0*/  IADD3 R7, PT, PT, R7, 0x800, RZ ;  /* 0x0000080007077810 */ /* 0x000fc60007ffe0ff */
[----:B------:R-:W-:-:S04]  /*09b0*/  FADD.FTZ R18, R19, R18 ;  /* 0x0000001213127221 */ /* 0x000fc80000010000 */
[----:B------:R-:W-:-:S04]  /*09c0*/  FADD.FTZ R17, R18, R17 ;  /* 0x0000001112117221 */ /* 0x000fc80000010000 */
[----:B-1----:R-:W-:-:S04]  /*09d0*/  FADD.FTZ R8, R17, R8 ;  /* 0x0000000811087221 */ /* 0x002fc80000010000 */
[----:B--2---:R-:W-:-:S04]  /*09e0*/  FADD.FTZ R23, R8, R23 ;  /* 0x0000001708177221 */ /* 0x004fc80000010000 */
[----:B---3--:R-:W-:-:S04]  /*09f0*/  FADD.FTZ R23, R23, R24 ;  /* 0x0000001817177221 */ /* 0x008fc80000010000 */
[----:B----4-:R-:W-:-:S04]  /*0a00*/  FADD.FTZ R22, R23, R22 ;  /* 0x0000001617167221 */ /* 0x010fc80000010000 */
[----:B-----5:R-:W-:-:S04]  /*0a10*/  FADD.FTZ R21, R22, R21 ;  /* 0x0000001516157221 */ /* 0x020fc80000010000 */
[----:B------:R-:W-:Y:S01]  /*0a20*/  FADD.FTZ R8, R21, R20 ;  /* 0x0000001415087221 */ /* 0x000fe20000010000 */
[----:B------:R-:W-:Y:S06]  /*0a30*/  @P3 BRA `(.L_x_32) ;  /* 0xfffffffc006c3947 */ /* 0x000fec000383ffff */
.L_x_31:
[----:B------:R-:W-:Y:S05]  /*0a40*/  @!P0 BRA `(.L_x_33) ;  /* 0x0000000000bc8947 */ /* 0x000fea0003800000 */
[----:B------:R-:W-:Y:S02]  /*0a50*/  ISETP.GE.U32.AND P3, PT, R3, 0x8, PT ;  /* 0x000000080300780c */ /* 0x000fe40003f66070 */
[----:B------:R-:W-:-:S11]  /*0a60*/  ISETP.NE.AND P4, PT, R2, RZ, PT ;  /* 0x000000ff0200720c */ /* 0x000fd60003f85270 */
[----:B------:R-:W-:Y:S05]  /*0a70*/  @!P3 BRA `(.L_x_34) ;  /* 0x000000000048b947 */ /* 0x000fea0003800000 */
[C---:B------:R-:W-:Y:S02]  /*0a80*/  LEA R7, R15.reuse, R12, 0x2 ;  /* 0x0000000c0f077211 */ /* 0x040fe400078e10ff */
[----:B------:R-:W-:-:S03]  /*0a90*/  IADD3 R15, PT, PT, R15, 0x100, RZ ;  /* 0x000001000f0f7810 */ /* 0x000fc60007ffe0ff */
[----:B------:R-:W1:Y:S04]  /*0aa0*/  LDS R17, [R7] ;  /* 0x0000000007117984 */ /* 0x000e680000000800 */
[----:B0-----:R-:W0:Y:S04]  /*0ab0*/  LDS R14, [R7+0x80] ;  /* 0x00008000070e7984 */ /* 0x001e280000000800 */
[----:B------:R-:W2:Y:S04]  /*0ac0*/  LDS R19, [R7+0x100] ;  /* 0x0001000007137984 */ /* 0x000ea80000000800 */
[----:B------:R-:W3:Y:S04]  /*0ad0*/  LDS R21, [R7+0x180] ;  /* 0x0001800007157984 */ /* 0x000ee80000000800 */
[----:B------:R-:W4:Y:S04]  /*0ae0*/  LDS R23, [R7+0x200] ;  /* 0x0002000007177984 */ /* 0x000f280000000800 */
[----:B------:R-:W5:Y:S04]  /*0af0*/  LDS R25, [R7+0x280] ;  /* 0x0002800007197984 */ /* 0x000f680000000800 */
[----:B------:R-:W5:Y:S04]  /*0b00*/  LDS R27, [R7+0x300] ;  /* 0x00030000071b7984 */ /* 0x000f680000000800 */
[----:B------:R-:W5:Y:S01]  /*0b10*/  LDS R29, [R7+0x380] ;  /* 0x00038000071d7984 */ /* 0x000f620000000800 */
[----:B-1----:R-:W-:-:S04]  /*0b20*/  FADD.FTZ R17, R8, R17 ;  /* 0x0000001108117221 */ /* 0x002fc80000010000 */
[----:B0-----:R-:W-:-:S04]  /*0b30*/  FADD.FTZ R14, R17, R14 ;  /* 0x0000000e110e7221 */ /* 0x001fc80000010000 */
[----:B--2---:R-:W-:-:S04]  /*0b40*/  FADD.FTZ R14, R14, R19 ;  /* 0x000000130e0e7221 */ /* 0x004fc80000010000 */
[----:B---3--:R-:W-:-:S04]  /*0b50*/  FADD.FTZ R14, R14, R21 ;  /* 0x000000150e0e7221 */ /* 0x008fc80000010000 */
[----:B----4-:R-:W-:-:S04]  /*0b60*/  FADD.FTZ R14, R14, R23 ;  /* 0x000000170e0e7221 */ /* 0x010fc80000010000 */
[----:B-----5:R-:W-:-:S04]  /*0b70*/  FADD.FTZ R14, R14, R25 ;  /* 0x000000190e0e7221 */ /* 0x020fc80000010000 */
[----:B------:R-:W-:-:S04]  /*0b80*/  FADD.FTZ R14, R14, R27 ;  /* 0x0000001b0e0e7221 */ /* 0x000fc80000010000 */
[----:B------:R-:W-:-:S07]  /*0b90*/  FADD.FTZ R8, R14, R29 ;  /* 0x0000001d0e087221 */ /* 0x000fce0000010000 */
.L_x_34:
[----:B------:R-:W-:Y:S05]  /*0ba0*/  @!P4 BRA `(.L_x_33) ;  /* 0x000000000064c947 */ /* 0x000fea0003800000 */
[----:B------:R-:W-:Y:S02]  /*0bb0*/  ISETP.GE.U32.AND P3, PT, R2, 0x4, PT ;  /* 0x000000040200780c */ /* 0x000fe40003f66070 */
[----:B------:R-:W-:-:S04]  /*0bc0*/  LOP3.LUT R16, R4, 0x3, RZ, 0xc0, !PT ;  /* 0x0000000304107812 */ /* 0x000fc800078ec0ff */
[----:B------:R-:W-:-:S07]  /*0bd0*/  ISETP.NE.AND P4, PT, R16, RZ, PT ;  /* 0x000000ff1000720c */ /* 0x000fce0003f85270 */
[----:B------:R-:W-:Y:S06]  /*0be0*/  @!P3 BRA `(.L_x_35) ;  /* 0x000000000028b947 */ /* 0x000fec0003800000 */
[C---:B------:R-:W-:Y:S02]  /*0bf0*/  LEA R7, R15.reuse, R12, 0x2 ;  /* 0x0000000c0f077211 */ /* 0x040fe400078e10ff */
[----:B------:R-:W-:-:S03]  /*0c00*/  IADD3 R15, PT, PT, R15, 0x80, RZ ;  /* 0x000000800f0f7810 */ /* 0x000fc60007ffe0ff */
[----:B------:R-:W1:Y:S04]  /*0c10*/  LDS R17, [R7] ;  /* 0x0000000007117984 */ /* 0x000e680000000800 */
[----:B0-----:R-:W0:Y:S04]  /*0c20*/  LDS R14, [R7+0x80] ;  /* 0x00008000070e7984 */ /* 0x001e280000000800 */
[----:B------:R-:W2:Y:S04]  /*0c30*/  LDS R19, [R7+0x100] ;  /* 0x0001000007137984 */ /* 0x000ea80000000800 */
[----:B------:R-:W3:Y:S01]  /*0c40*/  LDS R21, [R7+0x180] ;  /* 0x0001800007157984 */ /* 0x000ee20000000800 */
[----:B-1----:R-:W-:-:S04]  /*0c50*/  FADD.FTZ R17, R8, R17 ;  /* 0x0000001108117221 */ /* 0x002fc80000010000 */
[----:B0-----:R-:W-:-:S04]  /*0c60*/  FADD.FTZ R14, R17, R14 ;  /* 0x0000000e110e7221 */ /* 0x001fc80000010000 */
[----:B--2---:R-:W-:-:S04]  /*0c70*/  FADD.FTZ R14, R14, R19 ;  /* 0x000000130e0e7221 */ /* 0x004fc80000010000 */
[----:B---3--:R-:W-:-:S07]  /*0c80*/  FADD.FTZ R8, R14, R21 ;  /* 0x000000150e087221 */ /* 0x008fce0000010000 */
.L_x_35:
[----:B------:R-:W-:Y:S05]  /*0c90*/  @!P4 BRA `(.L_x_33) ;  /* 0x000000000028c947 */ /* 0x000fea0003800000 */
[----:B0-----:R-:W-:Y:S02]  /*0ca0*/  LEA R14, R15, R12, 0x2 ;  /* 0x0000000c0f0e7211 */ /* 0x001fe400078e10ff */
        /* <DEDUP_REMOVED lines=9> */
.L_x_33:
[----:B------:R-:W-:Y:S01]  /*0d40*/  UMOV UR4, URZ ;  /* 0x000000ff00047c82 */ /* 0x000fe20008000000 */
[----:B------:R-:W-:Y:S01]  /*0d50*/  HFMA2 R7, -RZ, RZ, 0, 0 ;  /* 0x00000000ff077431 */ /* 0x000fe200000001ff */
[----:B------:R-:W-:Y:S06]  /*0d60*/  @!P1 BRA `(.L_x_36) ;  /* 0x0000000000ac9947 */ /* 0x000fec0003800000 */
[----:B0-----:R-:W-:Y:S01]  /*0d70*/  LEA R14, R13, R12, 0x2 ;  /* 0x0000000c0d0e7211 */ /* 0x001fe200078e10ff */
[----:B------:R-:W-:Y:S01]  /*0d80*/  UMOV UR4, URZ ;  /* 0x000000ff00047c82 */ /* 0x000fe20008000000 */
[----:B------:R-:W-:Y:S02]  /*0d90*/  LOP3.LUT R16, R4, 0xffffff0, RZ, 0xc0, !PT ;  /* 0x0ffffff004107812 */ /* 0x000fe400078ec0ff */
[----:B------:R-:W-:Y:S02]  /*0da0*/  MOV R7, RZ ;  /* 0x000000ff00077202 */ /* 0x000fe40000000f00 */
[----:B------:R-:W-:Y:S02]  /*0db0*/  IADD3 R14, PT, PT, R14, 0x400, RZ ;  /* 0x000004000e0e7810 */ /* 0x000fe40007ffe0ff */
[----:B------:R-:W-:-:S07]  /*0dc0*/  IADD3 R16, PT, PT, -R16, RZ, RZ ;  /* 0x000000ff10107210 */ /* 0x000fce0007ffe1ff */
.L_x_37:
        /* <DEDUP_REMOVED lines=37> */
.L_x_36:
[----:B------:R-:W-:Y:S05]  /*1020*/  @!P0 BRA `(.L_x_30) ;  /* 0x0000000000c88947 */ /* 0x000fea0003800000 */
[----:B------:R-:W-:Y:S02]  /*1030*/  ISETP.GE.U32.AND P0, PT, R3, 0x8, PT ;  /* 0x000000080300780c */ /* 0x000fe40003f06070 */
[----:B------:R-:W-:-:S11]  /*1040*/  ISETP.NE.AND P1, PT, R2, RZ, PT ;  /* 0x000000ff0200720c */ /* 0x000fd60003f25270 */
[----:B------:R-:W-:Y:S05]  /*1050*/  @!P0 BRA `(.L_x_38) ;  /* 0x00000000004c8947 */ /* 0x000fea0003800000 */
[----:B------:R-:W-:Y:S01]  /*1060*/  IADD3 R15, PT, PT, R13, UR4, RZ ;  /* 0x000000040d0f7c10 */ /* 0x000fe2000fffe0ff */
[----:B------:R-:W-:-:S03]  /*1070*/  UIADD3 UR4, UPT, UPT, UR4, 0x100, URZ ;  /* 0x0000010004047890 */ /* 0x000fc6000fffe0ff */
[----:B------:R-:W-:-:S05]  /*1080*/  LEA R15, R15, R12, 0x2 ;  /* 0x0000000c0f0f7211 */ /* 0x000fca00078e10ff */
[----:B0-----:R-:W0:Y:S04]  /*1090*/  LDS R14, [R15] ;  /* 0x000000000f0e7984 */ /* 0x001e280000000800 */
        /* <DEDUP_REMOVED lines=15> */
.L_x_38:
        /* <DEDUP_REMOVED lines=8> */
[----:B0-----:R-:W0:Y:S04]  /*1210*/  LDS R14, [R15] ;  /* 0x000000000f0e7984 */ /* 0x001e280000000800 */
[----:B------:R-:W1:Y:S04]  /*1220*/  LDS R17, [R15+0x80] ;  /* 0x000080000f117984 */ /* 0x000e680000000800 */
[----:B------:R-:W2:Y:S04]  /*1230*/  LDS R19, [R15+0x100] ;  /* 0x000100000f137984 */ /* 0x000ea80000000800 */
[----:B------:R-:W3:Y:S01]  /*1240*/  LDS R21, [R15+0x180] ;  /* 0x000180000f157984 */ /* 0x000ee20000000800 */
[----:B0-----:R-:W-:-:S04]  /*1250*/  FADD.FTZ R14, R7, R14 ;  /* 0x0000000e070e7221 */ /* 0x001fc80000010000 */
[----:B-1----:R-:W-:-:S04]  /*1260*/  FADD.FTZ R14, R14, R17 ;  /* 0x000000110e0e7221 */ /* 0x002fc80000010000 */
[----:B--2---:R-:W-:-:S04]  /*1270*/  FADD.FTZ R14, R14, R19 ;  /* 0x000000130e0e7221 */ /* 0x004fc80000010000 */
[----:B---3--:R-:W-:-:S07]  /*1280*/  FADD.FTZ R7, R14, R21 ;  /* 0x000000150e077221 */ /* 0x008fce0000010000 */
.L_x_39:
[----:B------:R-:W-:Y:S05]  /*1290*/  @!P1 BRA `(.L_x_30) ;  /* 0x00000000002c9947 */ /* 0x000fea0003800000 */
[----:B------:R-:W-:Y:S02]  /*12a0*/  IADD3 R15, PT, PT, R13, UR4, RZ ;  /* 0x000000040d0f7c10 */ /* 0x000fe4000fffe0ff */
[----:B------:R-:W-:Y:S02]  /*12b0*/  ISETP.NE.AND P0, PT, R16, 0x1, PT ;  /* 0x000000011000780c */ /* 0x000fe40003f05270 */
[----:B------:R-:W-:-:S05]  /*12c0*/  LEA R15, R15, R12, 0x2 ;  /* 0x0000000c0f0f7211 */ /* 0x000fca00078e10ff */
[----:B0-----:R-:W0:Y:S02]  /*12d0*/  LDS R14, [R15] ;  /* 0x000000000f0e7984 */ /* 0x001e240000000800 */
[----:B0-----:R-:W-:-:S04]  /*12e0*/  FADD.FTZ R7, R7, R14 ;  /* 0x0000000e07077221 */ /* 0x001fc80000010000 */
[----:B------:R-:W-:Y:S05]  /*12f0*/  @!P0 BRA `(.L_x_30) ;  /* 0x0000000000148947 */ /* 0x000fea0003800000 */
[----:B------:R-:W-:Y:S01]  /*1300*/  ISETP.NE.AND P0, PT, R16, 0x2, PT ;  /* 0x000000021000780c */ /* 0x000fe20003f05270 */
[----:B------:R-:W0:-:S12]  /*1310*/  LDS R14, [R15+0x80] ;  /* 0x000080000f0e7984 */ /* 0x000e180000000800 */
[----:B------:R-:W1:Y:S01]  /*1320*/  @P0 LDS R16, [R15+0x100] ;  /* 0x000100000f100984 */ /* 0x000e620000000800 */
[----:B0-----:R-:W-:-:S04]  /*1330*/  FADD.FTZ R7, R7, R14 ;  /* 0x0000000e07077221 */ /* 0x001fc80000010000 */
[----:B-1----:R-:W-:-:S07]  /*1340*/  @P0 FADD.FTZ R7, R7, R16 ;  /* 0x0000001007070221 */ /* 0x002fce0000010000 */
.L_x_30:
[----:B------:R-:W-:Y:S05]  /*1350*/  BSYNC.RECONVERGENT B0 ;  /* 0x0000000000007941 */ /* 0x000fea0003800200 */
.L_x_29:
[----:B------:R-:W1:Y:S01]  /*1360*/  SHFL.BFLY PT, R15, R6, 0x10, 0x1f ;  /* 0x0e001f00060f7f89 */ /* 0x000e6200000e0000 */
[----:B------:R-:W-:Y:S03]  /*1370*/  BSSY.RECONVERGENT B0, `(.L_x_40) ;  /* 0x00000d9000007945 */ /* 0x000fe60003800200 */
[----:B------:R-:W0:Y:S01]  /*1380*/  SHFL.BFLY PT, R17, R0, 0x10, 0x1f ;  /* 0x0e001f0000117f89 */ /* 0x000e2200000e0000 */
[----:B------:R-:W-:Y:S01]  /*1390*/  BAR.SYNC.DEFER_BLOCKING 0x0 ;  /* 0x0000000000007b1d */ /* 0x000fe20000010000 */
[----:B-1----:R-:W-:Y:S01]  /*13a0*/  FADD.FTZ R15, R6, R15 ;  /* 0x0000000f060f7221 */ /* 0x002fe20000010000 */
[----:B0-----:R-:W-:-:S04]  /*13b0*/  FADD.FTZ R18, R0, R17 ;  /* 0x0000001100127221 */ /* 0x001fc80000010000 */
        /* <DEDUP_REMOVED lines=30> */
.L_x_43:
        /* <DEDUP_REMOVED lines=37> */
.L_x_42:
        /* <DEDUP_REMOVED lines=22> */
.L_x_45:
        /* <DEDUP_REMOVED lines=15> */
.L_x_46:
        /* <DEDUP_REMOVED lines=11> */
.L_x_44:
        /* <DEDUP_REMOVED lines=9> */
.L_x_48:
        /* <DEDUP_REMOVED lines=37> */
.L_x_47:
        /* <DEDUP_REMOVED lines=23> */
.L_x_49:
        /* <DEDUP_REMOVED lines=16> */
.L_x_50:
        /* <DEDUP_REMOVED lines=12> */
.L_x_41:
[----:B------:R-:W-:Y:S05]  /*2100*/  BSYNC.RECONVERGENT B0 ;  /* 0x0000000000007941 */ /* 0x000fea0003800200 */
.L_x_40:
[----:B------:R-:W-:Y:S01]  /*2110*/  BAR.SYNC.DEFER_BLOCKING 0x0 ;  /* 0x0000000000007b1d */ /* 0x000fe20000010000 */
[----:B------:R-:W-:-:S13]  /*2120*/  ISETP.NE.AND P0, PT, R10, RZ, PT ;  /* 0x000000ff0a00720c */ /* 0x000fda0003f05270 */
[----:B------:R-:W-:Y:S05]  /*2130*/  @P0 EXIT ;  /* 0x000000000000094d */ /* 0x000fea0003800000 */
[----:B0-----:R-:W0:Y:S08]  /*2140*/  LDC.64 R4, c[0x0][0x390] ;  /* 0x0000e400ff047b82 */ /* 0x001e300000000a00 */
[----:B------:R-:W1:Y:S08]  /*2150*/  LDC R12, c[0x0][0x370] ;  /* 0x0000dc00ff0c7b82 */ /* 0x000e700000000800 */
[----:B------:R-:W2:Y:S01]  /*2160*/  LDC.64 R2, c[0x0][0x398] ;  /* 0x0000e600ff027b82 */ /* 0x000ea20000000a00 */
[----:B0-----:R-:W-:-:S05]  /*2170*/  IMAD.WIDE.U32 R4, R9, 0x8, R4 ;  /* 0x0000000809047825 */ /* 0x001fca00078e0004 */
[----:B------:R-:W3:Y:S04]  /*2180*/  LDG.E R11, desc[UR6][R4.64] ;  /* 0x00000006040b7981 */ /* 0x000ee8000c1e1900 */
[----:B------:R-:W4:Y:S01]  /*2190*/  LDG.E R10, desc[UR6][R4.64+0x4] ;  /* 0x00000406040a7981 */ /* 0x000f22000c1e1900 */
[----:B-1----:R-:W-:Y:S01]  /*21a0*/  IADD3 R13, PT, PT, R9, R12, RZ ;  /* 0x0000000c090d7210 */ /* 0x002fe20007ffe0ff */
[C---:B---3--:R-:W-:Y:S01]  /*21b0*/  FMUL.FTZ R8, R11.reuse, R8 ;  /* 0x000000080b087220 */ /* 0x048fe20000410000 */
[----:B------:R-:W-:Y:S01]  /*21c0*/  FMUL.FTZ R6, R11, R6 ;  /* 0x000000060b067220 */ /* 0x000fe20000410000 */
[C---:B----4-:R-:W-:Y:S01]  /*21d0*/  FMUL.FTZ R7, R10.reuse, R7 ;  /* 0x000000070a077220 */ /* 0x050fe20000410000 */
[----:B------:R-:W-:-:S04]  /*21e0*/  FMUL.FTZ R11, R10, R0 ;  /* 0x000000000a0b7220 */ /* 0x000fc80000410000 */
[----:B------:R-:W-:Y:S02]  /*21f0*/  F2FP.F16.F32.PACK_AB R8, R7, R8 ;  /* 0x000000080708723e */ /* 0x000fe400000000ff */
[----:B------:R-:W-:Y:S01]  /*2200*/  F2FP.F16.F32.PACK_AB R0, R11, R6 ;  /* 0x000000060b00723e */ /* 0x000fe200000000ff */
[----:B--2---:R-:W-:Y:S01]  /*2210*/  IMAD.WIDE.U32 R6, R9, 0x4, R2 ;  /* 0x0000000409067825 */ /* 0x004fe200078e0002 */
[----:B------:R-:W-:Y:S02]  /*2220*/  PRMT R4, R8, 0x7632, R4 ;  /* 0x0000763208047816 */ /* 0x000fe40000000004 */
[----:B------:R-:W-:Y:S01]  /*2230*/  PRMT R5, R0, 0x7632, R5 ;  /* 0x0000763200057816 */ /* 0x000fe20000000005 */
[----:B------:R-:W-:Y:S01]  /*2240*/  IMAD.WIDE.U32 R2, R13, 0x4, R2 ;  /* 0x000000040d027825 */ /* 0x000fe200078e0002 */
[----:B------:R-:W-:Y:S04]  /*2250*/  STG.E.U16 desc[UR6][R6.64], R8 ;  /* 0x0000000806007986 */ /* 0x000fe8000c101506 */
[----:B------:R-:W-:Y:S04]  /*2260*/  STG.E.U16 desc[UR6][R6.64+0x2], R4 ;  /* 0x0000020406007986 */ /* 0x000fe8000c101506 */
[----:B------:R-:W-:Y:S04]  /*2270*/  STG.E.U16 desc[UR6][R2.64], R0 ;  /* 0x0000000002007986 */ /* 0x000fe8000c101506 */
[----:B------:R-:W-:Y:S01]  /*2280*/  STG.E.U16 desc[UR6][R2.64+0x2], R5 ;  /* 0x0000020502007986 */ /* 0x000fe2000c101506 */
[----:B------:R-:W-:Y:S05]  /*2290*/  EXIT ;  /* 0x000000000000794d */ /* 0x000fea0003800000 */
.L_x_51:
        /* <DEDUP_REMOVED lines=14> */
.L_x_83:


//--------------------- .text._ZN17fastertransformer37int8WeightPerChannelLdkMultiplicationILi1ELi2EEEvPK5char4PK6float4PKfPvi --------------------------
	.section	.text._ZN17fastertransformer37int8WeightPerChannelLdkMultiplicationILi1ELi2EEEvPK5char4PK6float4PKfPvi,"ax",@progbits
	.align	128
        .global         _ZN17fastertransformer37int8WeightPerChannelLdkMultiplicationILi1ELi2EEEvPK5char4PK6float4PKfPvi
        .type           _ZN17fastertransformer37int8WeightPerChannelLdkMultiplicationILi1ELi2EEEvPK5char4PK6float4PKfPvi,@function
        .size           _ZN17fastertransformer37int8WeightPerChannelLdkMultiplicationILi1ELi2EEEvPK5char4PK6float4PKfPvi,(.L_x_84 - _ZN17fastertransformer37int8WeightPerChannelLdkMultiplicationILi1ELi2EEEvPK5char4PK6float4PKfPvi)
        .other          _ZN17fastertransformer37int8WeightPerChannelLdkMultiplicationILi1ELi2EEEvPK5char4PK6float4PKfPvi,@"STO_CUDA_ENTRY STV_DEFAULT"
_ZN17fastertransformer37int8WeightPerChannelLdkMultiplicationILi1ELi2EEEvPK5char4PK6float4PKfPvi:
.text._ZN17fastertransformer37int8WeightPerChannelLdkMultiplicationILi1ELi2EEEvPK5char4PK6float4PKfPvi:
        /* <DEDUP_REMOVED lines=8> */
[----:B------:R-:W-:-:S02]  /*0080*/  MOV R9, RZ ;  /* 0x000000ff00097202 */ /* 0x000fc40000000f00 */
[----:B0-----:R-:W-:-:S13]  /*0090*/  ISETP.GE.AND P0, PT, R0, R11, PT ;  /* 0x0000000b0000720c */ /* 0x001fda0003f06270 */
[----:B-123--:R-:W-:Y:S05]  /*00a0*/  @P0 BRA `(.L_x_53) ;  /* 0x0000000000a40947 */ /* 0x00efea0003800000 */
[----:B------:R-:W0:Y:S08]  /*00b0*/  LDC.64 R4, c[0x0][0x390] ;  /* 0x0000e400ff047b82 */ /* 0x000e300000000a00 */
[----:B------:R-:W1:Y:S08]  /*00c0*/  LDC R14, c[0x0][0x360] ;  /* 0x0000d800ff0e7b82 */ /* 0x000e700000000800 */
[----:B------:R-:W2:Y:S01]  /*00d0*/  LDC.64 R2, c[0x0][0x388] ;  /* 0x0000e200ff027b82 */ /* 0x000ea20000000a00 */
[----:B0-----:R-:W-:-:S05]  /*00e0*/  IMAD.WIDE.U32 R4, R8, 0x8, R4 ;  /* 0x0000000808047825 */ /* 0x001fca00078e0004 */
[----:B------:R0:W5:Y:S04]  /*00f0*/  LDG.E R12, desc[UR6][R4.64] ;  /* 0x00000006040c7981 */ /* 0x000168000c1e1900 */
[----:B------:R0:W5:Y:S01]  /*0100*/  LDG.E R13, desc[UR6][R4.64+0x4] ;  /* 0x00000406040d7981 */ /* 0x000162000c1e1900 */
[----:B------:R-:W-:Y:S01]  /*0110*/  IMAD R16, R8, R11, RZ ;  /* 0x0000000b08107224 */ /* 0x000fe200078e02ff */
[----:B------:R-:W-:Y:S02]  /*0120*/  MOV R10, RZ ;  /* 0x000000ff000a7202 */ /* 0x000fe40000000f00 */
[----:B------:R-:W-:Y:S02]  /*0130*/  MOV R15, R0 ;  /* 0x00000000000f7202 */ /* 0x000fe40000000f00 */
[----:B-1----:R-:W-:-:S07]  /*0140*/  SHF.L.U32 R16, R16, 0x1, RZ ;  /* 0x0000000110107819 */ /* 0x002fce00000006ff */
.L_x_54:
[----:B0-----:R-:W-:Y:S02]  /*0150*/  SHF.R.S32.HI R5, RZ, 0x1f, R15 ;  /* 0x0000001fff057819 */ /* 0x001fe4000001140f */
[----:B------:R-:W-:-:S04]  /*0160*/  IADD3 R4, P0, PT, R16, R15, RZ ;  /* 0x0000000f10047210 */ /* 0x000fc80007f1e0ff */
[----:B------:R-:W-:Y:S02]  /*0170*/  LEA.HI.X.SX32 R5, R16, R5, 0x1, P0 ;  /* 0x0000000510057211 */ /* 0x000fe400000f0eff */
[----:B------:R-:W-:-:S04]  /*0180*/  LEA R22, P0, R4, UR4, 0x2 ;  /* 0x0000000404167c11 */ /* 0x000fc8000f8010ff */
[----:B------:R-:W-:-:S03]  /*0190*/  LEA.HI.X R23, R4, UR5, R5, 0x2, P0 ;  /* 0x0000000504177c11 */ /* 0x000fc600080f1405 */
[----:B------:R-:W-:Y:S02]  /*01a0*/  IMAD.WIDE.U32 R24, R11, 0x4, R22 ;  /* 0x000000040b187825 */ /* 0x000fe400078e0016 */
[----:B------:R-:W3:Y:S04]  /*01b0*/  LDG.E R22, desc[UR6][R22.64] ;  /* 0x0000000616167981 */ /* 0x000ee8000c1e1900 */
[----:B------:R-:W4:Y:S01]  /*01c0*/  LDG.E R24, desc[UR6][R24.64] ;  /* 0x0000000618187981 */ /* 0x000f22000c1e1900 */
[----:B--2---:R-:W-:-:S06]  /*01d0*/  IMAD.WIDE R4, R15, 0x10, R2 ;  /* 0x000000100f047825 */ /* 0x004fcc00078e0202 */
[----:B------:R-:W2:Y:S01]  /*01e0*/  LDG.E.128 R4, desc[UR6][R4.64] ;  /* 0x0000000604047981 */ /* 0x000ea2000c1e1d00 */
[----:B------:R-:W-:-:S04]  /*01f0*/  IADD3 R15, PT, PT, R14, R15, RZ ;  /* 0x0000000f0e0f7210 */ /* 0x000fc80007ffe0ff */
[----:B------:R-:W-:Y:S01]  /*0200*/  ISETP.GE.AND P0, PT, R15, R11, PT ;  /* 0x0000000b0f00720c */ /* 0x000fe20003f06270 */
[----:B---3--:R-:W2:Y:S08]  /*0210*/  I2F.S8 R26, R22.B1 ;  /* 0x10000016001a7306 */ /* 0x008eb00000001400 */
[----:B----4-:R-:W0:Y:S01]  /*0220*/  I2F.S8 R28, R24.B1 ;  /* 0x10000018001c7306 */ /* 0x010e220000001400 */
[----:B--2---:R-:W-:-:S07]  /*0230*/  FMUL.FTZ R23, R5, R26 ;  /* 0x0000001a05177220 */ /* 0x004fce0000410000 */
[----:B------:R-:W1:Y:S01]  /*0240*/  I2F.S8 R21, R22 ;  /* 0x0000001600157306 */ /* 0x000e620000001400 */
[----:B0-----:R-:W-:-:S07]  /*0250*/  FMUL.FTZ R28, R5, R28 ;  /* 0x0000001c051c7220 */ /* 0x001fce0000410000 */
[----:B------:R-:W0:Y:S01]  /*0260*/  I2F.S8 R27, R24 ;  /* 0x00000018001b7306 */ /* 0x000e220000001400 */
[----:B-1----:R-:W-:-:S07]  /*0270*/  FFMA.FTZ R21, R4, R21, R23 ;  /* 0x0000001504157223 */ /* 0x002fce0000010017 */
[----:B------:R-:W1:Y:S01]  /*0280*/  I2F.S8 R19, R22.B2 ;  /* 0x2000001600137306 */ /* 0x000e620000001400 */
[----:B0-----:R-:W-:-:S07]  /*0290*/  FFMA.FTZ R28, R4, R27, R28 ;  /* 0x0000001b041c7223 */ /* 0x001fce000001001c */
[----:B------:R-:W0:Y:S01]  /*02a0*/  I2F.S8 R17, R24.B2 ;  /* 0x2000001800117306 */ /* 0x000e220000001400 */
[----:B-1----:R-:W-:-:S07]  /*02b0*/  FFMA.FTZ R4, R6, R19, R21 ;  /* 0x0000001306047223 */ /* 0x002fce0000010015 */
[----:B------:R-:W1:Y:S01]  /*02c0*/  I2F.S8 R20, R22.B3 ;  /* 0x3000001600147306 */ /* 0x000e620000001400 */
[----:B0-----:R-:W-:-:S07]  /*02d0*/  FFMA.FTZ R17, R6, R17, R28 ;  /* 0x0000001106117223 */ /* 0x001fce000001001c */
[----:B------:R-:W0:Y:S01]  /*02e0*/  I2F.S8 R18, R24.B3 ;  /* 0x3000001800127306 */ /* 0x000e220000001400 */
[----:B-1----:R-:W-:-:S04]  /*02f0*/  FFMA.FTZ R4, R7, R20, R4 ;  /* 0x0000001407047223 */ /* 0x002fc80000010004 */
[----:B-----5:R-:W-:Y:S01]  /*0300*/  FFMA.FTZ R9, R12, R4, R9 ;  /* 0x000000040c097223 */ /* 0x020fe20000010009 */
[----:B0-----:R-:W-:-:S04]  /*0310*/  FFMA.FTZ R17, R7, R18, R17 ;  /* 0x0000001207117223 */ /* 0x001fc80000010011 */
[----:B------:R-:W-:Y:S01]  /*0320*/  FFMA.FTZ R10, R13, R17, R10 ;  /* 0x000000110d0a7223 */ /* 0x000fe2000001000a */
[----:B------:R-:W-:Y:S06]  /*0330*/  @!P0 BRA `(.L_x_54) ;  /* 0xfffffffc00848947 */ /* 0x000fec000383ffff */
.L_x_53:
[----:B------:R-:W-:Y:S05]  /*0340*/  BSYNC.RECONVERGENT B0 ;  /* 0x0000000000007941 */ /* 0x000fea0003800200 */
.L_x_52:
[----:B------:R-:W0:Y:S01]  /*0350*/  SHFL.BFLY PT, R2, R9, 0x10, 0x1f ;  /* 0x0e001f0009027f89 */ /* 0x000e2200000e0000 */
[----:B------:R-:W-:Y:S03]  /*0360*/  BSSY.RECONVERGENT B0, `(.L_x_55) ;  /* 0x00000e8000007945 */ /* 0x000fe60003800200 */
[----:B------:R-:W1:Y:S01]  /*0370*/  SHFL.BFLY PT, R3, R10, 0x10, 0x1f ;  /* 0x0e001f000a037f89 */ /* 0x000e6200000e0000 */
[----:B------:R-:W2:Y:S01]  /*0380*/  S2R R16, SR_TID.Y ;  /* 0x0000000000107919 */ /* 0x000ea20000002200 */
[----:B------:R-:W2:Y:S01]  /*0390*/  S2R R17, SR_TID.Z ;  /* 0x0000000000117919 */ /* 0x000ea20000002300 */
[----:B------:R-:W3:Y:S01]  /*03a0*/  S2R R15, SR_CgaCtaId ;  /* 0x00000000000f7919 */ /* 0x000ee20000008800 */
        /* <DEDUP_REMOVED lines=9> */
[----:B------:R-:W-:Y:S01]  /*0440*/  MOV R4, 0x400 ;  /* 0x0000040000047802 */ /* 0x000fe20000000f00 */
[----:B------:R-:W0:Y:S01]  /*0450*/  LDC R3, c[0x0][0x360] ;  /* 0x0000d800ff037b82 */ /* 0x000e220000000800 */
[----:B------:R-:W2:Y:S01]  /*0460*/  LDCU UR4, c[0x0][0x364] ;  /* 0x00006c80ff0477ac */ /* 0x000ea20008000800 */
[----:B-1----:R-:W-:Y:S02]  /*0470*/  FADD.FTZ R12, R11, R6 ;  /* 0x000000060b0c7221 */ /* 0x002fe40000010000 */
[----:B------:R-:W1:Y:S04]  /*0480*/  SHFL.BFLY PT, R6, R5, 0x2, 0x1f ;  /* 0x0c401f0005067f89 */ /* 0x000e6800000e0000 */
[----:B------:R-:W4:Y:S01]  /*0490*/  SHFL.BFLY PT, R13, R12, 0x2, 0x1f ;  /* 0x0c401f000c0d7f89 */ /* 0x000f2200000e0000 */
[----:B--2---:R-:W-:-:S02]  /*04a0*/  IMAD R2, R17, UR4, R16 ;  /* 0x0000000411027c24 */ /* 0x004fc4000f8e0210 */
[----:B-1----:R-:W-:Y:S02]  /*04b0*/  FADD.FTZ R6, R5, R6 ;  /* 0x0000000605067221 */ /* 0x002fe40000010000 */
[----:B0-----:R-:W-:Y:S01]  /*04c0*/  IMAD R5, R2, R3, R0 ;  /* 0x0000000302057224 */ /* 0x001fe200078e0200 */
[----:B---3--:R-:W-:Y:S01]  /*04d0*/  LEA R2, R15, R4, 0x18 ;  /* 0x000000040f027211 */ /* 0x008fe200078ec0ff */
[----:B----4-:R-:W-:Y:S01]  /*04e0*/  FADD.FTZ R13, R12, R13 ;  /* 0x0000000d0c0d7221 */ /* 0x010fe20000010000 */
[----:B------:R-:W0:Y:S02]  /*04f0*/  SHFL.BFLY PT, R7, R6, 0x1, 0x1f ;  /* 0x0c201f0006077f89 */ /* 0x000e2400000e0000 */
[C---:B------:R-:W-:Y:S02]  /*0500*/  ISETP.NE.AND P0, PT, R5.reuse, RZ, PT ;  /* 0x000000ff0500720c */ /* 0x040fe40003f05270 */
[----:B------:R-:W-:Y:S01]  /*0510*/  LEA R4, R5, R2, 0x2 ;  /* 0x0000000205047211 */ /* 0x000fe200078e10ff */
[----:B------:R-:W1:Y:S03]  /*0520*/  SHFL.BFLY PT, R14, R13, 0x1, 0x1f ;  /* 0x0c201f000d0e7f89 */ /* 0x000e6600000e0000 */
[----:B------:R-:W-:Y:S01]  /*0530*/  LEA R11, R3, R4, 0x2 ;  /* 0x00000004030b7211 */ /* 0x000fe200078e10ff */
[----:B0-----:R-:W-:Y:S01]  /*0540*/  FADD.FTZ R7, R6, R7 ;  /* 0x0000000706077221 */ /* 0x001fe20000010000 */
[----:B-1----:R-:W-:-:S04]  /*0550*/  FADD.FTZ R14, R13, R14 ;  /* 0x0000000e0d0e7221 */ /* 0x002fc80000010000 */
[----:B------:R0:W-:Y:S04]  /*0560*/  STS [R4], R7 ;  /* 0x0000000704007388 */ /* 0x0001e80000000800 */
[----:B------:R0:W-:Y:S01]  /*0570*/  STS [R11], R14 ;  /* 0x0000000e0b007388 */ /* 0x0001e20000000800 */
[----:B------:R-:W-:Y:S06]  /*0580*/  BAR.SYNC.DEFER_BLOCKING 0x0 ;  /* 0x0000000000007b1d */ /* 0x000fec0000010000 */
[----:B------:R-:W-:Y:S05]  /*0590*/  @P0 BRA `(.L_x_56) ;  /* 0x0000000c00100947 */ /* 0x000fea0003800000 */
[C---:B------:R-:W-:Y:S01]  /*05a0*/  ISETP.GE.U32.AND P1, PT, R3.reuse, 0x1e1, PT ;  /* 0x000001e10300780c */ /* 0x040fe20003f26070 */
[----:B------:R-:W-:Y:S01]  /*05b0*/  HFMA2 R9, -RZ, RZ, 0, 0 ;  /* 0x00000000ff097431 */ /* 0x000fe200000001ff */
[----:B0-----:R-:W-:Y:S02]  /*05c0*/  IADD3 R4, PT, PT, R3, -0x1, RZ ;  /* 0xffffffff03047810 */ /* 0x001fe40007ffe0ff */
[----:B------:R-:W-:Y:S02]  /*05d0*/  MOV R7, RZ ;  /* 0x000000ff00077202 */ /* 0x000fe40000000f00 */
[----:B------:R-:W-:-:S04]  /*05e0*/  LEA.HI R4, R4, 0x1, RZ, 0x1b ;  /* 0x0000000104047811 */ /* 0x000fc800078fd8ff */
[----:B------:R-:W-:-:S04]  /*05f0*/  LOP3.LUT R19, R4, 0xf, RZ, 0xc0, !PT ;  /* 0x0000000f04137812 */ /* 0x000fc800078ec0ff */
[----:B------:R-:W-:Y:S01]  /*0600*/  ISETP.NE.AND P0, PT, R19, RZ, PT ;  /* 0x000000ff1300720c */ /* 0x000fe20003f05270 */
[----:B------:R-:W-:-:S12]  /*0610*/  @!P1 BRA `(.L_x_57) ;  /* 0x0000000000a89947 */ /* 0x000fd80003800000 */
[----:B------:R-:W-:Y:S02]  /*0620*/  LOP3.LUT R11, R4, 0xffffff0, RZ, 0xc0, !PT ;  /* 0x0ffffff0040b7812 */ /* 0x000fe400078ec0ff */
[----:B------:R-:W-:Y:S02]  /*0630*/  IADD3 R5, PT, PT, R2, 0x400, RZ ;  /* 0x0000040002057810 */ /* 0x000fe40007ffe0ff */
[----:B------:R-:W-:Y:S02]  /*0640*/  MOV R9, RZ ;  /* 0x000000ff00097202 */ /* 0x000fe40000000f00 */
[----:B------:R-:W-:Y:S02]  /*0650*/  MOV R7, RZ ;  /* 0x000000ff00077202 */ /* 0x000fe40000000f00 */
[----:B------:R-:W-:-:S07]  /*0660*/  IADD3 R11, PT, PT, -R11, RZ, RZ ;  /* 0x000000ff0b0b7210 */ /* 0x000fce0007ffe1ff */
.L_x_58:
        /* <DEDUP_REMOVED lines=37> */
.L_x_57:
[----:B------:R-:W-:Y:S01]  /*08c0*/  LOP3.LUT R20, R4, 0x7, RZ, 0xc0, !PT ;  /* 0x0000000704147812 */ /* 0x000fe200078ec0ff */
[----:B------:R-:W-:Y:S06]  /*08d0*/  @!P0 BRA `(.L_x_59) ;  /* 0x0000000000bc8947 */ /* 0x000fec0003800000 */
        /* <DEDUP_REMOVED lines=21> */
.L_x_60:
        /* <DEDUP_REMOVED lines=15> */
.L_x_61:
        /* <DEDUP_REMOVED lines=11> */
.L_x_59:
        /* <DEDUP_REMOVED lines=9> */
.L_x_63:
        /* <DEDUP_REMOVED lines=37> */
.L_x_62:
        /* <DEDUP_REMOVED lines=23> */
.L_x_64:
        /* <DEDUP_REMOVED lines=16> */
.L_x_65:
        /* <DEDUP_REMOVED lines=12> */
.L_x_56:
[----:B------:R-:W-:Y:S05]  /*11e0*/  BSYNC.RECONVERGENT B0 ;  /* 0x0000000000007941 */ /* 0x000fea0003800200 */
.L_x_55:
[----:B------:R-:W-:Y:S01]  /*11f0*/  BAR.SYNC.DEFER_BLOCKING 0x0 ;  /* 0x0000000000007b1d */ /* 0x000fe20000010000 */
[----:B------:R-:W-:-:S13]  /*1200*/  ISETP.NE.AND P0, PT, R0, RZ, PT ;  /* 0x000000ff0000720c */ /* 0x000fda0003f05270 */
[----:B------:R-:W-:Y:S05]  /*1210*/  @P0 EXIT ;  /* 0x000000000000094d */ /* 0x000fea0003800000 */
[----:B------:R-:W1:Y:S02]  /*1220*/  LDC.64 R2, c[0x0][0x398] ;  /* 0x0000e600ff027b82 */ /* 0x000e640000000a00 */
[----:B-1----:R-:W-:-:S05]  /*1230*/  IMAD.WIDE.U32 R2, R8, 0x8, R2 ;  /* 0x0000000808027825 */ /* 0x002fca00078e0002 */
[----:B------:R-:W-:Y:S04]  /*1240*/  STG.E desc[UR6][R2.64], R9 ;  /* 0x0000000902007986 */ /* 0x000fe8000c101906 */
[----:B------:R-:W-:Y:S01]  /*1250*/  STG.E desc[UR6][R2.64+0x4], R10 ;  /* 0x0000040a02007986 */ /* 0x000fe2000c101906 */
[----:B------:R-:W-:Y:S05]  /*1260*/  EXIT ;  /* 0x000000000000794d */ /* 0x000fea0003800000 */
.L_x_66:
        /* <DEDUP_REMOVED lines=9> */
.L_x_84:


//--------------------- .text._ZN17fastertransformer37int8WeightPerChannelLdkMultiplicationILi1ELi2EEEvPK5char4PKNS_5half4EPKfPvi --------------------------
	.section	.text._ZN17fastertransformer37int8WeightPerChannelLdkMultiplicationILi1ELi2EEEvPK5char4PKNS_5half4EPKfPvi,"ax",@progbits
	.align	128
        .global         _ZN17fastertransformer37int8WeightPerChannelLdkMultiplicationILi1ELi2EEEvPK5char4PKNS_5half4EPKfPvi
        .type           _ZN17fastertransformer37int8WeightPerChannelLdkMultiplicationILi1ELi2EEEvPK5char4PKNS_5half4EPKfPvi,@function
        .size           _ZN17fastertransformer37int8WeightPerChannelLdkMultiplicationILi1ELi2EEEvPK5char4PKNS_5half4EPKfPvi,(.L_x_85 - _ZN17fastertransformer37int8WeightPerChannelLdkMultiplicationILi1ELi2EEEvPK5char4PKNS_5half4EPKfPvi)
        .other          _ZN17fastertransformer37int8WeightPerChannelLdkMultiplicationILi1ELi2EEEvPK5char4PKNS_5half4EPKfPvi,@"STO_CUDA_ENTRY STV_DEFAULT"
_ZN17fastertransformer37int8WeightPerChannelLdkMultiplicationILi1ELi2EEEvPK5char4PKNS_5half4EPKfPvi:
.text._ZN17fastertransformer37int8WeightPerChannelLdkMultiplicationILi1ELi2EEEvPK5char4PKNS_5half4EPKfPvi:
        /* <DEDUP_REMOVED lines=11> */
[----:B------:R-:W0:Y:S01]  /*00b0*/  LDC R6, c[0x0][0x360] ;  /* 0x0000d800ff067b82 */ /* 0x000e220000000800 */
[----:B------:R-:W-:Y:S01]  /*00c0*/  IMAD R8, R2, R9, RZ ;  /* 0x0000000902087224 */ /* 0x000fe200078e02ff */
[----:B------:R-:W-:Y:S02]  /*00d0*/  MOV R3, RZ ;  /* 0x000000ff00037202 */ /* 0x000fe40000000f00 */
[----:B------:R-:W-:Y:S02]  /*00e0*/  MOV R11, R0 ;  /* 0x00000000000b7202 */ /* 0x000fe40000000f00 */
[----:B------:R-:W-:Y:S02]  /*00f0*/  SHF.L.U32 R8, R8, 0x1, RZ ;  /* 0x0000000108087819 */ /* 0x000fe400000006ff */
[----:B------:R-:W1:Y:S05]  /*0100*/  LDC.64 R4, c[0x0][0x388] ;  /* 0x0000e200ff047b82 */ /* 0x000e6a0000000a00 */
.L_x_69:
[----:B------:R-:W-:Y:S02]  /*0110*/  SHF.R.S32.HI R13, RZ, 0x1f, R11 ;  /* 0x0000001fff0d7819 */ /* 0x000fe4000001140b */
[----:B------:R-:W-:-:S04]  /*0120*/  IADD3 R10, P0, PT, R8, R11, RZ ;  /* 0x0000000b080a7210 */ /* 0x000fc80007f1e0ff */
[----:B------:R-:W-:Y:S02]  /*0130*/  LEA.HI.X.SX32 R13, R8, R13, 0x1, P0 ;  /* 0x0000000d080d7211 */ /* 0x000fe400000f0eff */
[----:B------:R-:W-:-:S04]  /*0140*/  LEA R16, P0, R10, UR4, 0x2 ;  /* 0x000000040a107c11 */ /* 0x000fc8000f8010ff */
[----:B------:R-:W-:-:S03]  /*0150*/  LEA.HI.X R17, R10, UR5, R13, 0x2, P0 ;  /* 0x000000050a117c11 */ /* 0x000fc600080f140d */
[----:B------:R-:W-:Y:S02]  /*0160*/  IMAD.WIDE.U32 R18, R9, 0x4, R16 ;  /* 0x0000000409127825 */ /* 0x000fe400078e0010 */
[----:B------:R-:W2:Y:S04]  /*0170*/  LDG.E R16, desc[UR6][R16.64] ;  /* 0x0000000610107981 */ /* 0x000ea8000c1e1900 */
[----:B------:R-:W3:Y:S01]  /*0180*/  LDG.E R18, desc[UR6][R18.64] ;  /* 0x0000000612127981 */ /* 0x000ee2000c1e1900 */
[----:B-1----:R-:W-:-:S05]  /*0190*/  IMAD.WIDE R12, R11, 0x8, R4 ;  /* 0x000000080b0c7825 */ /* 0x002fca00078e0204 */
[----:B------:R-:W4:Y:S04]  /*01a0*/  LDG.E.U16 R14, desc[UR6][R12.64+0x4] ;  /* 0x000004060c0e7981 */ /* 0x000f28000c1e1500 */
[----:B------:R-:W4:Y:S04]  /*01b0*/  LDG.E.U16 R21, desc[UR6][R12.64+0x6] ;  /* 0x000006060c157981 */ /* 0x000f28000c1e1500 */
[----:B------:R-:W5:Y:S04]  /*01c0*/  LDG.E.U16 R10, desc[UR6][R12.64] ;  /* 0x000000060c0a7981 */ /* 0x000f68000c1e1500 */
[----:B------:R4:W5:Y:S01]  /*01d0*/  LDG.E.U16 R15, desc[UR6][R12.64+0x2] ;  /* 0x000002060c0f7981 */ /* 0x000962000c1e1500 */
[----:B0-----:R-:W-:-:S04]  /*01e0*/  IADD3 R11, PT, PT, R6, R11, RZ ;  /* 0x0000000b060b7210 */ /* 0x001fc80007ffe0ff */
[----:B------:R-:W-:Y:S01]  /*01f0*/  ISETP.GE.AND P0, PT, R11, R9, PT ;  /* 0x000000090b00720c */ /* 0x000fe20003f06270 */
[----:B--2---:R-:W-:Y:S08]  /*0200*/  I2F.F16.S8 R22, R16.B2 ;  /* 0x2000001000167306 */ /* 0x004ff00000000c00 */
[----:B------:R-:W0:Y:S01]  /*0210*/  I2F.F16.S8 R25, R16.B3 ;  /* 0x3000001000197306 */ /* 0x000e220000000c00 */
[----:B----4-:R-:W-:-:S07]  /*0220*/  PRMT R13, R14, 0x5410, R21 ;  /* 0x000054100e0d7816 */ /* 0x010fce0000000015 */
[----:B---3--:R-:W-:Y:S01]  /*0230*/  I2F.F16.S8 R19, R18.B2 ;  /* 0x2000001200137306 */ /* 0x008fe20000000c00 */
[----:B-----5:R-:W-:-:S07]  /*0240*/  PRMT R10, R10, 0x5410, R15 ;  /* 0x000054100a0a7816 */ /* 0x020fce000000000f */
[----:B------:R-:W1:Y:S01]  /*0250*/  I2F.F16.S8 R26, R18.B3 ;  /* 0x30000012001a7306 */ /* 0x000e620000000c00 */
[----:B0-----:R-:W-:-:S05]  /*0260*/  PRMT R12, R22, 0x5410, R25 ;  /* 0x00005410160c7816 */ /* 0x001fca0000000019 */
[----:B------:R-:W-:Y:S02]  /*0270*/  HMUL2 R12, R13, R12 ;  /* 0x0000000c0d0c7232 */ /* 0x000fe40000000000 */
[----:B------:R-:W-:Y:S01]  /*0280*/  I2F.F16.S8 R20, R16 ;  /* 0x0000001000147306 */ /* 0x000fe20000000c00 */
[----:B-1----:R-:W-:-:S07]  /*0290*/  PRMT R26, R19, 0x5410, R26 ;  /* 0x00005410131a7816 */ /* 0x002fce000000001a */
[----:B------:R-:W0:Y:S01]  /*02a0*/  I2F.F16.S8 R23, R16.B1 ;  /* 0x1000001000177306 */ /* 0x000e220000000c00 */
[----:B------:R-:W-:-:S07]  /*02b0*/  HFMA2 R13, R13, R26, -RZ ;  /* 0x0000001a0d0d7231 */ /* 0x000fce00001000ff */
[----:B------:R-:W-:Y:S01]  /*02c0*/  I2F.F16.S8 R17, R18 ;  /* 0x0000001200117306 */ /* 0x000fe20000000c00 */
[----:B0-----:R-:W-:-:S07]  /*02d0*/  PRMT R23, R20, 0x5410, R23 ;  /* 0x0000541014177816 */ /* 0x001fce0000000017 */
[----:B------:R-:W0:Y:S01]  /*02e0*/  I2F.F16.S8 R24, R18.B1 ;  /* 0x1000001200187306 */ /* 0x000e220000000c00 */
[----:B------:R-:W-:-:S04]  /*02f0*/  HFMA2 R12, R10, R23, R12 ;  /* 0x000000170a0c7231 */ /* 0x000fc8000000000c */
[----:B------:R-:W-:-:S05]  /*0300*/  HADD2 R12, R12.H0_H0, R12.H1_H1 ;  /* 0x3000000c0c0c7230 */ /* 0x000fca0000000800 */
[----:B------:R-:W-:Y:S01]  /*0310*/  HADD2.F32 R12, -RZ, R12.H0_H0 ;  /* 0x2000000cff0c7230 */ /* 0x000fe20000004100 */
[----:B0-----:R-:W-:-:S04]  /*0320*/  PRMT R24, R17, 0x5410, R24 ;  /* 0x0000541011187816 */ /* 0x001fc80000000018 */
[----:B------:R-:W-:Y:S01]  /*0330*/  FADD.FTZ R3, R12, R3 ;  /* 0x000000030c037221 */ /* 0x000fe20000010000 */
[----:B------:R-:W-:-:S04]  /*0340*/  HFMA2 R13, R10, R24, R13 ;  /* 0x000000180a0d7231 */ /* 0x000fc8000000000d */
[----:B------:R-:W-:-:S05]  /*0350*/  HADD2 R13, R13.H0_H0, R13.H1_H1 ;  /* 0x3000000d0d0d7230 */ /* 0x000fca0000000800 */
[----:B------:R-:W-:-:S05]  /*0360*/  HADD2.F32 R10, -RZ, R13.H0_H0 ;  /* 0x2000000dff0a7230 */ /* 0x000fca0000004100 */
[----:B------:R-:W-:Y:S01]  /*0370*/  FADD.FTZ R7, R10, R7 ;  /* 0x000000070a077221 */ /* 0x000fe20000010000 */
[----:B------:R-:W-:Y:S06]  /*0380*/  @!P0 BRA `(.L_x_69) ;  /* 0xfffffffc00608947 */ /* 0x000fec000383ffff */
.L_x_68:
[----:B------:R-:W-:Y:S05]  /*0390*/  BSYNC.RECONVERGENT B0 ;  /* 0x0000000000007941 */ /* 0x000fea0003800200 */
.L_x_67:
        /* <DEDUP_REMOVED lines=14> */
[----:B0-----:R-:W-:Y:S02]  /*0480*/  FADD.FTZ R8, R6, R5 ;  /* 0x0000000506087221 */ /* 0x001fe40000010000 */
[----:B------:R-:W0:Y:S01]  /*0490*/  LDC R5, c[0x0][0x360] ;  /* 0x0000d800ff057b82 */ /* 0x000e220000000800 */
[----:B------:R-:W2:Y:S01]  /*04a0*/  LDCU UR4, c[0x0][0x364] ;  /* 0x00006c80ff0477ac */ /* 0x000ea20008000800 */
[----:B-1----:R-:W-:Y:S01]  /*04b0*/  FADD.FTZ R12, R11, R12 ;  /* 0x0000000c0b0c7221 */ /* 0x002fe20000010000 */
[----:B------:R-:W1:Y:S04]  /*04c0*/  SHFL.BFLY PT, R9, R8, 0x2, 0x1f ;  /* 0x0c401f0008097f89 */ /* 0x000e6800000e0000 */
[----:B------:R-:W4:Y:S01]  /*04d0*/  SHFL.BFLY PT, R13, R12, 0x2, 0x1f ;  /* 0x0c401f000c0d7f89 */ /* 0x000f2200000e0000 */
[----:B--2---:R-:W-:-:S02]  /*04e0*/  IMAD R4, R17, UR4, R14 ;  /* 0x0000000411047c24 */ /* 0x004fc4000f8e020e */
[----:B-1----:R-:W-:Y:S01]  /*04f0*/  FADD.FTZ R6, R8, R9 ;  /* 0x0000000908067221 */ /* 0x002fe20000010000 */
[----:B------:R-:W-:Y:S01]  /*0500*/  MOV R8, 0x400 ;  /* 0x0000040000087802 */ /* 0x000fe20000000f00 */
[----:B0-----:R-:W-:Y:S02]  /*0510*/  IMAD R9, R4, R5, R0 ;  /* 0x0000000504097224 */ /* 0x001fe400078e0200 */
[----:B----4-:R-:W-:Y:S01]  /*0520*/  FADD.FTZ R13, R12, R13 ;  /* 0x0000000d0c0d7221 */ /* 0x010fe20000010000 */
[----:B------:R-:W0:Y:S01]  /*0530*/  SHFL.BFLY PT, R11, R6, 0x1, 0x1f ;  /* 0x0c201f00060b7f89 */ /* 0x000e2200000e0000 */
[----:B---3--:R-:W-:Y:S02]  /*0540*/  LEA R4, R15, R8, 0x18 ;  /* 0x000000080f047211 */ /* 0x008fe400078ec0ff */
[C---:B------:R-:W-:Y:S01]  /*0550*/  ISETP.NE.AND P0, PT, R9.reuse, RZ, PT ;  /* 0x000000ff0900720c */ /* 0x040fe20003f05270 */
[----:B------:R-:W1:Y:S01]  /*0560*/  SHFL.BFLY PT, R10, R13, 0x1, 0x1f ;  /* 0x0c201f000d0a7f89 */ /* 0x000e6200000e0000 */
[----:B------:R-:W-:-:S04]  /*0570*/  LEA R8, R9, R4, 0x2 ;  /* 0x0000000409087211 */ /* 0x000fc800078e10ff */
        /* <DEDUP_REMOVED lines=9> */
[----:B------:R-:W-:Y:S02]  /*0610*/  IADD3 R6, PT, PT, R5, -0x1, RZ ;  /* 0xffffffff05067810 */ /* 0x000fe40007ffe0ff */
[----:B------:R-:W-:Y:S02]  /*0620*/  MOV R3, RZ ;  /* 0x000000ff00037202 */ /* 0x000fe40000000f00 */
[----:B------:R-:W-:-:S04]  /*0630*/  LEA.HI R6, R6, 0x1, RZ, 0x1b ;  /* 0x0000000106067811 */ /* 0x000fc800078fd8ff */
[----:B------:R-:W-:-:S04]  /*0640*/  LOP3.LUT R19, R6, 0xf, RZ, 0xc0, !PT ;  /* 0x0000000f06137812 */ /* 0x000fc800078ec0ff */
[----:B------:R-:W-:Y:S01]  /*0650*/  ISETP.NE.AND P0, PT, R19, RZ, PT ;  /* 0x000000ff1300720c */ /* 0x000fe20003f05270 */
[----:B------:R-:W-:-:S12]  /*0660*/  @!P1 BRA `(.L_x_72) ;  /* 0x0000000000a89947 */ /* 0x000fd80003800000 */
[----:B0-----:R-:W-:Y:S02]  /*0670*/  LOP3.LUT R11, R6, 0xffffff0, RZ, 0xc0, !PT ;  /* 0x0ffffff0060b7812 */ /* 0x001fe400078ec0ff */
[----:B------:R-:W-:Y:S02]  /*0680*/  IADD3 R7, PT, PT, R4, 0x400, RZ ;  /* 0x0000040004077810 */ /* 0x000fe40007ffe0ff */
[----:B------:R-:W-:Y:S02]  /*0690*/  MOV R3, RZ ;  /* 0x000000ff00037202 */ /* 0x000fe40000000f00 */
[----:B------:R-:W-:Y:S02]  /*06a0*/  MOV R9, RZ ;  /* 0x000000ff00097202 */ /* 0x000fe40000000f00 */
[----:B------:R-:W-:-:S07]  /*06b0*/  IADD3 R11, PT, PT, -R11, RZ, RZ ;  /* 0x000000ff0b0b7210 */ /* 0x000fce0007ffe1ff */
.L_x_73:
        /* <DEDUP_REMOVED lines=37> */
.L_x_72:
[----:B------:R-:W-:Y:S01]  /*0910*/  LOP3.LUT R20, R6, 0x7, RZ, 0xc0, !PT ;  /* 0x0000000706147812 */ /* 0x000fe200078ec0ff */
[----:B------:R-:W-:Y:S06]  /*0920*/  @!P0 BRA `(.L_x_74) ;  /* 0x0000000000bc8947 */ /* 0x000fec0003800000 */
[----:B------:R-:W-:Y:S02]  /*0930*/  ISETP.GE.U32.AND P2, PT, R19, 0x8, PT ;  /* 0x000000081300780c */ /* 0x000fe40003f46070 */
[----:B------:R-:W-:-:S11]  /*0940*/  ISETP.NE.AND P3, PT, R20, RZ, PT ;  /* 0x000000ff1400720c */ /* 0x000fd60003f65270 */
[----:B------:R-:W-:Y:S05]  /*0950*/  @!P2 BRA `(.L_x_75) ;  /* 0x000000000048a947 */ /* 0x000fea0003800000 */
[C---:B------:R-:W-:Y:S02]  /*0960*/  LEA R7, R9.reuse, R4, 0x2 ;  /* 0x0000000409077211 */ /* 0x040fe400078e10ff */
[----:B------:R-:W-:-:S03]  /*0970*/  IADD3 R9, PT, PT, R9, 0x100, RZ ;  /* 0x0000010009097810 */ /* 0x000fc60007ffe0ff */
        /* <DEDUP_REMOVED lines=16> */
.L_x_75:
[----:B------:R-:W-:Y:S05]  /*0a80*/  @!P3 BRA `(.L_x_74) ;  /* 0x000000000064b947 */ /* 0x000fea0003800000 */
[----:B------:R-:W-:Y:S02]  /*0a90*/  ISETP.GE.U32.AND P2, PT, R20, 0x4, PT ;  /* 0x000000041400780c */ /* 0x000fe40003f46070 */
[----:B0-----:R-:W-:-:S04]  /*0aa0*/  LOP3.LUT R10, R6, 0x3, RZ, 0xc0, !PT ;  /* 0x00000003060a7812 */ /* 0x001fc800078ec0ff */
        /* <DEDUP_REMOVED lines=12> */
.L_x_76:
        /* <DEDUP_REMOVED lines=11> */
.L_x_74:
        /* <DEDUP_REMOVED lines=9> */
.L_x_78:
        /* <DEDUP_REMOVED lines=37> */
.L_x_77:
        /* <DEDUP_REMOVED lines=23> */
.L_x_79:
        /* <DEDUP_REMOVED lines=16> */
.L_x_80:
[----:B------:R-:W-:Y:S05]  /*1170*/  @!P1 BRA `(.L_x_71) ;  /* 0x00000000002c9947 */ /* 0x000fea0003800000 */
[----:B------:R-:W-:Y:S02]  /*1180*/  IADD3 R5, PT, PT, R5, UR4, RZ ;  /* 0x0000000405057c10 */ /* 0x000fe4000fffe0ff */
[----:B------:R-:W-:Y:S02]  /*1190*/  ISETP.NE.AND P0, PT, R6, 0x1, PT ;  /* 0x000000010600780c */ /* 0x000fe40003f05270 */
[----:B------:R-:W-:-:S05]  /*11a0*/  LEA R5, R5, R4, 0x2 ;  /* 0x0000000405057211 */ /* 0x000fca00078e10ff */
[----:B------:R-:W1:Y:S02]  /*11b0*/  LDS R4, [R5] ;  /* 0x0000000005047984 */ /* 0x000e640000000800 */
[----:B-1----:R-:W-:-:S04]  /*11c0*/  FADD.FTZ R7, R7, R4 ;  /* 0x0000000407077221 */ /* 0x002fc80000010000 */
[----:B------:R-:W-:Y:S05]  /*11d0*/  @!P0 BRA `(.L_x_71) ;  /* 0x0000000000148947 */ /* 0x000fea0003800000 */
[----:B------:R-:W-:Y:S01]  /*11e0*/  ISETP.NE.AND P0, PT, R6, 0x2, PT ;  /* 0x000000020600780c */ /* 0x000fe20003f05270 */
[----:B------:R-:W1:-:S12]  /*11f0*/  LDS R4, [R5+0x80] ;  /* 0x0000800005047984 */ /* 0x000e580000000800 */
[----:B------:R-:W2:Y:S01]  /*1200*/  @P0 LDS R6, [R5+0x100] ;  /* 0x0001000005060984 */ /* 0x000ea20000000800 */
[----:B-1----:R-:W-:-:S04]  /*1210*/  FADD.FTZ R7, R7, R4 ;  /* 0x0000000407077221 */ /* 0x002fc80000010000 */
[----:B--2---:R-:W-:-:S07]  /*1220*/  @P0 FADD.FTZ R7, R7, R6 ;  /* 0x0000000607070221 */ /* 0x004fce0000010000 */
.L_x_71:
[----:B------:R-:W-:Y:S05]  /*1230*/  BSYNC.RECONVERGENT B0 ;  /* 0x0000000000007941 */ /* 0x000fea0003800200 */
.L_x_70:
[----:B------:R-:W-:Y:S01]  /*1240*/  BAR.SYNC.DEFER_BLOCKING 0x0 ;  /* 0x0000000000007b1d */ /* 0x000fe20000010000 */
[----:B------:R-:W-:-:S13]  /*1250*/  ISETP.NE.AND P0, PT, R0, RZ, PT ;  /* 0x000000ff0000720c */ /* 0x000fda0003f05270 */
[----:B------:R-:W-:Y:S05]  /*1260*/  @P0 EXIT ;  /* 0x000000000000094d */ /* 0x000fea0003800000 */
[----:B------:R-:W1:Y:S08]  /*1270*/  LDC.64 R4, c[0x0][0x390] ;  /* 0x0000e400ff047b82 */ /* 0x000e700000000a00 */
[----:B0-----:R-:W0:Y:S01]  /*1280*/  LDC.64 R8, c[0x0][0x398] ;  /* 0x0000e600ff087b82 */ /* 0x001e220000000a00 */
[----:B-1----:R-:W-:-:S05]  /*1290*/  IMAD.WIDE.U32 R4, R2, 0x8, R4 ;  /* 0x0000000802047825 */ /* 0x002fca00078e0004 */
[----:B------:R-:W2:Y:S04]  /*12a0*/  LDG.E R0, desc[UR6][R4.64] ;  /* 0x0000000604007981 */ /* 0x000ea8000c1e1900 */
[----:B------:R-:W3:Y:S01]  /*12b0*/  LDG.E R6, desc[UR6][R4.64+0x4] ;  /* 0x0000040604067981 */ /* 0x000ee2000c1e1900 */
[----:B--2---:R-:W-:Y:S01]  /*12c0*/  FMUL.FTZ R0, R0, R3 ;  /* 0x0000000300007220 */ /* 0x004fe20000410000 */
[----:B0-----:R-:W-:-:S04]  /*12d0*/  IMAD.WIDE.U32 R2, R2, 0x4, R8 ;  /* 0x0000000402027825 */ /* 0x001fc800078e0008 */
[----:B---3--:R-:W-:-:S05]  /*12e0*/  FMUL.FTZ R7, R6, R7 ;  /* 0x0000000706077220 */ /* 0x008fca0000410000 */
[----:B------:R-:W-:-:S04]  /*12f0*/  F2FP.F16.F32.PACK_AB R0, R7, R0 ;  /* 0x000000000700723e */ /* 0x000fc800000000ff */
[----:B------:R-:W-:Y:S01]  /*1300*/  PRMT R5, R0, 0x7632, R5 ;  /* 0x0000763200057816 */ /* 0x000fe20000000005 */
[----:B------:R-:W-:Y:S04]  /*1310*/  STG.E.U16 desc[UR6][R2.64], R0 ;  /* 0x0000000002007986 */ /* 0x000fe8000c101506 */
[----:B------:R-:W-:Y:S01]  /*1320*/  STG.E.U16 desc[UR6][R2.64+0x2], R5 ;  /* 0x0000020502007986 */ /* 0x000fe2000c101506 */
[----:B------:R-:W-:Y:S05]  /*1330*/  EXIT ;  /* 0x000000000000794d */ /* 0x000fea0003800000 */
.L_x_81:
        /* <DEDUP_REMOVED lines=12> */
.L_x_85:


//--------------------- .nv.global.init           --------------------------
	.section	.nv.global.init,"aw",@progbits
	.align	4
.nv.global.init:
	.type		mrg32k3aM1SubSeq,@object
	.size		mrg32k3aM1SubSeq,(mrg32k3aM2SubSeq - mrg32k3aM1SubSeq)
mrg32k3aM1SubSeq:
        /*0000*/ 	.byte	0x0b, 0xcc, 0xee, 0x04, 0x73, 0x29, 0x8b, 0x6f, 0xf6, 0x53, 0x03, 0xf6, 0x23, 0xf6, 0xea, 0xda
        /* <DEDUP_REMOVED lines=125> */
	.type		mrg32k3aM2SubSeq,@object
	.size		mrg32k3aM2SubSeq,(mrg32k3aM1 - mrg32k3aM2SubSeq)
mrg32k3aM2SubSeq:
        /* <DEDUP_REMOVED lines=126> */
	.type		mrg32k3aM1,@object
	.size		mrg32k3aM1,(mrg32k3aM1Seq - mrg32k3aM1)
mrg32k3aM1:
        /* <DEDUP_REMOVED lines=144> */
	.type		mrg32k3aM1Seq,@object
	.size		mrg32k3aM1Seq,(mrg32k3aM2 - mrg32k3aM1Seq)
mrg32k3aM1Seq:
        /* <DEDUP_REMOVED lines=144> */
	.type		mrg32k3aM2,@object
	.size		mrg32k3aM2,(mrg32k3aM2Seq - mrg32k3aM2)
mrg32k3aM2:
        /* <DEDUP_REMOVED lines=144> */
	.type		mrg32k3aM2Seq,@object
	.size		mrg32k3aM2Seq,(precalc_xorwow_matrix - mrg32k3aM2Seq)
mrg32k3aM2Seq:
        /* <DEDUP_REMOVED lines=144> */
	.type		precalc_xorwow_matrix,@object
	.size		precalc_xorwow_matrix,(precalc_xorwow_offset_matrix - precalc_xorwow_matrix)
precalc_xorwow_matrix:
        /* <DEDUP_REMOVED lines=6400> */
	.type		precalc_xorwow_offset_matrix,@object
	.size		precalc_xorwow_offset_matrix,(.L_1 - precalc_xorwow_offset_matrix)
precalc_xorwow_offset_matrix:
        /* <DEDUP_REMOVED lines=6400> */
.L_1:


//--------------------- .nv.shared._ZN17fastertransformer37int8WeightPerChannelLdkMultiplicationILi2ELi2EEEvPK5char4PK6float4PKfPvi --------------------------
	.section	.nv.shared._ZN17fastertransformer37int8WeightPerChannelLdkMultiplicationILi2ELi2EEEvPK5char4PK6float4PKfPvi,"aw",@nobits
	.sectionflags	@""
	.align	16
	.zero		1024


//--------------------- .nv.shared.reserved.0     --------------------------
	.section	.nv.shared.reserved.0,"aw",@nobits
	.weak		__nv_reservedSMEM_offset_0_alias
	.size		__nv_reservedSMEM_offset_0_alias, 0, 64
	.other		__nv_reservedSMEM_offset_0_alias,@"STO_CUDA_RESERVED_SHARED STV_DEFAULT"
__nv_reservedSMEM_offset_0_alias:
	.zero		0
	.zero		64


//--------------------- .nv.global                --------------------------
	.section	.nv.global,"aw",@nobits
.nv.global:
	.type		_ZN67_INTERNAL_db7f6010_31_matrix_vector_multiplication_cu_d71c890f_32774cuda3std6ranges3__45__cpo9iter_moveE,@object
	.size		_ZN67_INTERNAL_db7f6010_31_matrix_vector_multiplication_cu_d71c890f_32774cuda3std6ranges3__45__cpo9iter_moveE,(_ZN67_INTERNAL_db7f6010_31_matrix_vector_multiplication_cu_d71c890f_32774cuda3std3__469_GLOBAL__N__db7f6010_31_matrix_vector_multiplication_cu_d71c890f_32776ignoreE - _ZN67_INTERNAL_db7f6010_31_matrix_vector_multiplication_cu_d71c890f_32774cuda3std6ranges3__45__cpo9iter_moveE)
_ZN67_INTERNAL_db7f6010_31_matrix_vector_multiplication_cu_d71c890f_32774cuda3std6ranges3__45__cpo9iter_moveE:
	.zero		1
	.type		_ZN67_INTERNAL_db7f6010_31_matrix_vector_multiplication_cu_d71c890f_32774cuda3std3__469_GLOBAL__N__db7f6010_31_matrix_vector_multiplication_cu_d71c890f_32776ignoreE,@object
	.size		_ZN67_INTERNAL_db7f6010_31_matrix_vector_multiplication_cu_d71c890f_32774cuda3std3__469_GLOBAL__N__db7f6010_31_matrix_vector_multiplication_cu_d71c890f_32776ignoreE,(_ZN67_INTERNAL_db7f6010_31_matrix_vector_multiplication_cu_d71c890f_32774cuda3std3__45__cpo4cendE - _ZN67_INTERNAL_db7f6010_31_matrix_vector_multiplication_cu_d71c890f_32774cuda3std3__469_GLOBAL__N__db7f6010_31_matrix_vector_multiplication_cu_d71c890f_32776ignoreE)
_ZN67_INTERNAL_db7f6010_31_matrix_vector_multiplication_cu_d71c890f_32774cuda3std3__469_GLOBAL__N__db7f6010_31_matrix_vector_multiplication_cu_d71c890f_32776ignoreE:
	.zero		1
	.type		_ZN67_INTERNAL_db7f6010_31_matrix_vector_multiplication_cu_d71c890f_32774cuda3std3__45__cpo4cendE,@object
	.size		_ZN67_INTERNAL_db7f6010_31_matrix_vector_multiplication_cu_d71c890f_32774cuda3std3__45__cpo4cendE,(_ZN67_INTERNAL_db7f6010_31_matrix_vector_multiplication_cu_d71c890f_32774cuda3std3__45__cpo3endE - _ZN67_INTERNAL_db7f6010_31_matrix_vector_multiplication_cu_d71c890f_32774cuda3std3__45__cpo4cendE)
_ZN67_INTERNAL_db7f6010_31_matrix_vector_multiplication_cu_d71c890f_32774cuda3std3__45__cpo4cendE:
	.zero		1
	.type		_ZN67_INTERNAL_db7f6010_31_matrix_vector_multiplication_cu_d71c890f_32774cuda3std3__45__cpo3endE,@object
	.size		_ZN67_INTERNAL_db7f6010_31_matrix_vector_multiplication_cu_d71c890f_32774cuda3std3__45__cpo3endE,(_ZN67_INTERNAL_db7f6010_31_matrix_vector_multiplication_cu_d71c890f_32774cuda3std3__48in_placeE - _ZN67_INTERNAL_db7f6010_31_matrix_vector_multiplication_cu_d71c890f_32774cuda3std3__45__cpo3endE)
_ZN67_INTERNAL_db7f6010_31_matrix_vector_multiplication_cu_d71c890f_32774cuda3std3__45__cpo3endE:
	.zero		1
	.type		_ZN67_INTERNAL_db7f6010_31_matrix_vector_multiplication_cu_d71c890f_32774cuda3std3__48in_placeE,@object
	.size		_ZN67_INTERNAL_db7f6010_31_matrix_vector_multiplication_cu_d71c890f_32774cuda3std3__48in_placeE,(_ZN67_INTERNAL_db7f6010_31_matrix_vector_multiplication_cu_d71c890f_32774cuda3std6ranges3__45__cpo7advanceE - _ZN67_INTERNAL_db7f6010_31_matrix_vector_multiplication_cu_d71c890f_32774cuda3std3__48in_placeE)
_ZN67_INTERNAL_db7f6010_31_matrix_vector_multiplication_cu_d71c890f_32774cuda3std3__48in_placeE:
	.zero		1
	.type		_ZN67_INTERNAL_db7f6010_31_matrix_vector_multiplication_cu_d71c890f_32774cuda3std6ranges3__45__cpo7advanceE,@object
	.size		_ZN67_INTERNAL_db7f6010_31_matrix_vector_multiplication_cu_d71c890f_32774cuda3std6ranges3__45__cpo7advanceE,(_ZN67_INTERNAL_db7f6010_31_matrix_vector_multiplication_cu_d71c890f_32774cuda3std3__45__cpo5beginE - _ZN67_INTERNAL_db7f6010_31_matrix_vector_multiplication_cu_d71c890f_32774cuda3std6ranges3__45__cpo7advanceE)
_ZN67_INTERNAL_db7f6010_31_matrix_vector_multiplication_cu_d71c890f_32774cuda3std6ranges3__45__cpo7advanceE:
	.zero		1
	.type		_ZN67_INTERNAL_db7f6010_31_matrix_vector_multiplication_cu_d71c890f_32774cuda3std3__45__cpo5beginE,@object
	.size		_ZN67_INTERNAL_db7f6010_31_matrix_vector_multiplication_cu_d71c890f_32774cuda3std3__45__cpo5beginE,(_ZN67_INTERNAL_db7f6010_31_matrix_vector_multiplication_cu_d71c890f_32774cuda3std3__419piecewise_constructE - _ZN67_INTERNAL_db7f6010_31_matrix_vector_multiplication_cu_d71c890f_32774cuda3std3__45__cpo5beginE)
_ZN67_INTERNAL_db7f6010_31_matrix_vector_multiplication_cu_d71c890f_32774cuda3std3__45__cpo5beginE:
	.zero		1
	.type		_ZN67_INTERNAL_db7f6010_31_matrix_vector_multiplication_cu_d71c890f_32774cuda3std3__419piecewise_constructE,@object
	.size		_ZN67_INTERNAL_db7f6010_31_matrix_vector_multiplication_cu_d71c890f_32774cuda3std3__419piecewise_constructE,(_ZN67_INTERNAL_db7f6010_31_matrix_vector_multiplication_cu_d71c890f_32774cuda3std3__45__cpo6cbeginE - _ZN67_INTERNAL_db7f6010_31_matrix_vector_multiplication_cu_d71c890f_32774cuda3std3__419piecewise_constructE)
_ZN67_INTERNAL_db7f6010_31_matrix_vector_multiplication_cu_d71c890f_32774cuda3std3__419piecewise_constructE:
	.zero		1
	.type		_ZN67_INTERNAL_db7f6010_31_matrix_vector_multiplication_cu_d71c890f_32774cuda3std3__45__cpo6cbeginE,@object
	.size		_ZN67_INTERNAL_db7f6010_31_matrix_vector_multiplication_cu_d71c890f_32774cuda3std3__45__cpo6cbeginE,(_ZN67_INTERNAL_db7f6010_31_matrix_vector_multiplication_cu_d71c890f_32774cuda3std6ranges3__45__cpo4swapE - _ZN67_INTERNAL_db7f6010_31_matrix_vector_multiplication_cu_d71c890f_32774cuda3std3__45__cpo6cbeginE)
_ZN67_INTERNAL_db7f6010_31_matrix_vector_multiplication_cu_d71c890f_32774cuda3std3__45__cpo6cbeginE:
	.zero		1
	.type		_ZN67_INTERNAL_db7f6010_31_matrix_vector_multiplication_cu_d71c890f_32774cuda3std6ranges3__45__cpo4swapE,@object
	.size		_ZN67_INTERNAL_db7f6010_31_matrix_vector_multiplication_cu_d71c890f_32774cuda3std6ranges3__45__cpo4swapE,(.L_16 - _ZN67_INTERNAL_db7f6010_31_matrix_vector_multiplication_cu_d71c890f_32774cuda3std6ranges3__45__cpo4swapE)
_ZN67_INTERNAL_db7f6010_31_matrix_vector_multiplication_cu_d71c890f_32774cuda3std6ranges3__45__cpo4swapE:
	.zero		1
.L_16:


//--------------------- .nv.shared._ZN17fastertransformer37int8WeightPerChannelLdkMultiplicationILi2ELi2EEEvPK5char4PKNS_5half4EPKfPvi --------------------------
	.section	.nv.shared._ZN17fastertransformer37int8WeightPerChannelLdkMultiplicationILi2ELi2EEEvPK5char4PKNS_5half4EPKfPvi,"aw",@nobits
	.sectionflags	@""
	.align	16
	.zero		1024


//--------------------- .nv.shared._ZN17fastertransformer37int8WeightPerChannelLdkMultiplicationILi1ELi2EEEvPK5char4PK6float4PKfPvi --------------------------
	.section	.nv.shared._ZN17fastertransformer37int8WeightPerChannelLdkMultiplicationILi1ELi2EEEvPK5char4PK6float4PKfPvi,"aw",@nobits
	.sectionflags	@""
	.align	16
	.zero		1024


//--------------------- .nv.shared._ZN17fastertransformer37int8WeightPerChannelLdkMultiplicationILi1ELi2EEEvPK5char4PKNS_5half4EPKfPvi --------------------------
	.section	.nv.shared._ZN17fastertransformer37int8WeightPerChannelLdkMultiplicationILi1ELi2EEEvPK5char4PKNS_5half4EPKfPvi,"aw",@nobits
	.sectionflags	@""
	.align	16
	.zero		1024


//--------------------- .nv.constant0._ZN17fastertransformer37int8WeightPerChannelLdkMultiplicationILi2ELi2EEEvPK5char4PK6float4PKfPvi --------------------------
	.section	.nv.constant0._ZN17fastertransformer37int8WeightPerChannelLdkMultiplicationILi2ELi2EEEvPK5char4PK6float4PKfPvi,"a",@progbits
	.sectionflags	@""
	.align	4
.nv.constant0._ZN17fastertransformer37int8WeightPerChannelLdkMultiplicationILi2ELi2EEEvPK5char4PK6float4PKfPvi:
	.zero		932


//--------------------- .nv.constant0._ZN17fastertransformer37int8WeightPerChannelLdkMultiplicationILi2ELi2EEEvPK5char4PKNS_5half4EPKfPvi --------------------------
	.section	.nv.constant0._ZN17fastertransformer37int8WeightPerChannelLdkMultiplicationILi2ELi2EEEvPK5char4PKNS_5half4EPKfPvi,"a",@progbits
	.sectionflags	@""
	.align	4
.nv.constant0._ZN17fastertransformer37int8WeightPerChannelLdkMultiplicationILi2ELi2EEEvPK5char4PKNS_5half4EPKfPvi:
	.zero		932


//--------------------- .nv.constant0._ZN17fastertransformer37int8WeightPerChannelLdkMultiplicationILi1ELi2EEEvPK5char4PK6float4PKfPvi --------------------------
	.section	.nv.constant0._ZN17fastertransformer37int8WeightPerChannelLdkMultiplicationILi1ELi2EEEvPK5char4PK6float4PKfPvi,"a",@progbits
	.sectionflags	@""
	.align	4
.nv.constant0._ZN17fastertransformer37int8WeightPerChannelLdkMultiplicationILi1ELi2EEEvPK5char4PK6float4PKfPvi:
	.zero		932


//--------------------- .nv.constant0._ZN17fastertransformer37int8WeightPerChannelLdkMultiplicationILi1ELi2EEEvPK5char4PKNS_5half4EPKfPvi --------------------------
	.section	.nv.constant0._ZN17fastertransformer37int8WeightPerChannelLdkMultiplicationILi1ELi2EEEvPK5char4PKNS_5half4EPKfPvi,"a",@progbits
	.sectionflags	@""
	.align	4
.nv.constant0._ZN17fastertransformer37int8WeightPerChannelLdkMultiplicationILi1ELi2EEEvPK5char4PKNS_5half4EPKfPvi:
	.zero		932


//--------------------- SYMBOLS --------------------------

	.type		.nv.reservedSmem.offset0,@object
	.size		.nv.reservedSmem.offset0,0x4
	.type		.nv.reservedSmem.cap,@object
	.size		.nv.reservedSmem.cap,0x4
